	.target	sm_90a

	.elftype	@"ET_EXEC"


//--------------------- .note.nv.tkinfo           --------------------------
	.section	.note.nv.tkinfo,"",@"SHT_NOTE"
	.sectionflags	@"SHF_NOTE_NV_TKINFO"
	.tkinfo
        /*0018*/ 	.word	0x00000002
        /*0030*/ 	.string	""
        /*0030*/ 	.string	"ptxas"
        /*0030*/ 	.string	"Cuda compilation tools, release 13.0, V13.0.88"
        /*0030*/ 	.string	"Build cuda_13.0.r13.0/compiler.36424714_0"
        /*0030*/ 	.string	"-arch sm_90a -m 64 "



//--------------------- .note.nv.cuinfo           --------------------------
	.section	.note.nv.cuinfo,"",@"SHT_NOTE"
	.sectionflags	@"SHF_NOTE_NV_CUINFO"
        /*0018*/ 	.short	0x0002
        /*001a*/ 	.short	0x005a
        /*001c*/ 	.short	0x0082
	.zero		2


//--------------------- .nv.info                  --------------------------
	.section	.nv.info,"",@"SHT_CUDA_INFO"
	.align	4


	//----- nvinfo : EIATTR_REGCOUNT
	.align		4
        /*0000*/ 	.byte	0x04, 0x2f
        /*0002*/ 	.short	(.L_12 - .L_11)
	.align		4
.L_11:
        /*0004*/ 	.word	index@(_ZN7cutlass13device_kernelINS_4gemm6kernel13GemmUniversalIN4cute5tupleIJiiiiEEENS1_10collective13CollectiveMmaINS1_37MainloopSm90TmaGmmaWarpSpecializedFP8ILi25ENS5_IJNS4_1CILi1EEESB_SB_EEENS1_35KernelTmaWarpSpecializedCooperativeEEENS5_IJNSA_ILi256EEENSA_ILi32EEESG_EEENS_12float_e4m3_tENS5_IJlSB_lEEESI_SJ_NS4_8TiledMMAINS4_8MMA_AtomIJNS4_4SM904GMMA30MMA_64x32x32_F32E4M3E4M3_SS_TNILNSN_7ScaleInE1ELSP_1EEEEEENS4_6LayoutINS5_IJNSA_ILi2EEESB_SB_EEENS5_IJSB_NSA_ILi0EEESV_EEEEENS5_IJNS4_10UnderscoreESY_SY_EEEEENS4_13SM90_TMA_LOADENS4_14ComposedLayoutINS4_7SwizzleILi1ELi4ELi3EEENS4_18smem_ptr_flag_bitsILi8EEENSS_INS5_IJNSA_ILi8EEESG_EEENS5_IJSG_SB_EEEEEEEvNS4_8identityES11_S1B_vS1C_EENS_8epilogue10collective6detail29Sm90TmaWarpSpecializedAdapterINS1F_15DefaultEpilogueISI_SJ_SJ_NS1E_6thread17LinearCombinationISI_Li1EffLNS1J_9ScaleType4KindE0ELNS_15FloatRoundStyleE2ESI_EENS1_15EpilogueDefaultEEEEEvvEEEEvNT_6ParamsE)
        /*0008*/ 	.word	0x000000a8


	//----- nvinfo : EIATTR_FRAME_SIZE
	.align		4
.L_12:
        /*000c*/ 	.byte	0x04, 0x11
        /*000e*/ 	.short	(.L_14 - .L_13)
	.align		4
.L_13:
        /*0010*/ 	.word	index@(_ZN7cutlass13device_kernelINS_4gemm6kernel13GemmUniversalIN4cute5tupleIJiiiiEEENS1_10collective13CollectiveMmaINS1_37MainloopSm90TmaGmmaWarpSpecializedFP8ILi25ENS5_IJNS4_1CILi1EEESB_SB_EEENS1_35KernelTmaWarpSpecializedCooperativeEEENS5_IJNSA_ILi256EEENSA_ILi32EEESG_EEENS_12float_e4m3_tENS5_IJlSB_lEEESI_SJ_NS4_8TiledMMAINS4_8MMA_AtomIJNS4_4SM904GMMA30MMA_64x32x32_F32E4M3E4M3_SS_TNILNSN_7ScaleInE1ELSP_1EEEEEENS4_6LayoutINS5_IJNSA_ILi2EEESB_SB_EEENS5_IJSB_NSA_ILi0EEESV_EEEEENS5_IJNS4_10UnderscoreESY_SY_EEEEENS4_13SM90_TMA_LOADENS4_14ComposedLayoutINS4_7SwizzleILi1ELi4ELi3EEENS4_18smem_ptr_flag_bitsILi8EEENSS_INS5_IJNSA_ILi8EEESG_EEENS5_IJSG_SB_EEEEEEEvNS4_8identityES11_S1B_vS1C_EENS_8epilogue10collective6detail29Sm90TmaWarpSpecializedAdapterINS1F_15DefaultEpilogueISI_SJ_SJ_NS1E_6thread17LinearCombinationISI_Li1EffLNS1J_9ScaleType4KindE0ELNS_15FloatRoundStyleE2ESI_EENS1_15EpilogueDefaultEEEEEvvEEEEvNT_6ParamsE)
        /*0014*/ 	.word	0x00000000


	//----- nvinfo : EIATTR_MIN_STACK_SIZE
	.align		4
.L_14:
        /*0018*/ 	.byte	0x04, 0x12
        /*001a*/ 	.short	(.L_16 - .L_15)
	.align		4
.L_15:
        /*001c*/ 	.word	index@(_ZN7cutlass13device_kernelINS_4gemm6kernel13GemmUniversalIN4cute5tupleIJiiiiEEENS1_10collective13CollectiveMmaINS1_37MainloopSm90TmaGmmaWarpSpecializedFP8ILi25ENS5_IJNS4_1CILi1EEESB_SB_EEENS1_35KernelTmaWarpSpecializedCooperativeEEENS5_IJNSA_ILi256EEENSA_ILi32EEESG_EEENS_12float_e4m3_tENS5_IJlSB_lEEESI_SJ_NS4_8TiledMMAINS4_8MMA_AtomIJNS4_4SM904GMMA30MMA_64x32x32_F32E4M3E4M3_SS_TNILNSN_7ScaleInE1ELSP_1EEEEEENS4_6LayoutINS5_IJNSA_ILi2EEESB_SB_EEENS5_IJSB_NSA_ILi0EEESV_EEEEENS5_IJNS4_10UnderscoreESY_SY_EEEEENS4_13SM90_TMA_LOADENS4_14ComposedLayoutINS4_7SwizzleILi1ELi4ELi3EEENS4_18smem_ptr_flag_bitsILi8EEENSS_INS5_IJNSA_ILi8EEESG_EEENS5_IJSG_SB_EEEEEEEvNS4_8identityES11_S1B_vS1C_EENS_8epilogue10collective6detail29Sm90TmaWarpSpecializedAdapterINS1F_15DefaultEpilogueISI_SJ_SJ_NS1E_6thread17LinearCombinationISI_Li1EffLNS1J_9ScaleType4KindE0ELNS_15FloatRoundStyleE2ESI_EENS1_15EpilogueDefaultEEEEEvvEEEEvNT_6ParamsE)
        /*0020*/ 	.word	0x00000000
.L_16:


//--------------------- .nv.compat                --------------------------
	.section	.nv.compat,"",@"SHT_CUDA_COMPAT_INFO"
	.align	4
        /*0000*/ 	.byte	0x02, 0x09, 0x01, 0x00, 0x02, 0x02, 0x04, 0x00, 0x02, 0x05, 0x05, 0x00, 0x03, 0x07, 0x01, 0x01
        /*0010*/ 	.byte	0x02, 0x03, 0x01, 0x00, 0x02, 0x06, 0x01, 0x00, 0x04, 0x0b, 0x08, 0x00, 0x00, 0x00, 0x00, 0x00
        /*0020*/ 	.byte	0x00, 0x00, 0x00, 0x00


//--------------------- .nv.info._ZN7cutlass13device_kernelINS_4gemm6kernel13GemmUniversalIN4cute5tupleIJiiiiEEENS1_10collective13CollectiveMmaINS1_37MainloopSm90TmaGmmaWarpSpecializedFP8ILi25ENS5_IJNS4_1CILi1EEESB_SB_EEENS1_35KernelTmaWarpSpecializedCooperativeEEENS5_IJNSA_ILi256EEENSA_ILi32EEESG_EEENS_12float_e4m3_tENS5_IJlSB_lEEESI_SJ_NS4_8TiledMMAINS4_8MMA_AtomIJNS4_4SM904GMMA30MMA_64x32x32_F32E4M3E4M3_SS_TNILNSN_7ScaleInE1ELSP_1EEEEEENS4_6LayoutINS5_IJNSA_ILi2EEESB_SB_EEENS5_IJSB_NSA_ILi0EEESV_EEEEENS5_IJNS4_10UnderscoreESY_SY_EEEEENS4_13SM90_TMA_LOADENS4_14ComposedLayoutINS4_7SwizzleILi1ELi4ELi3EEENS4_18smem_ptr_flag_bitsILi8EEENSS_INS5_IJNSA_ILi8EEESG_EEENS5_IJSG_SB_EEEEEEEvNS4_8identityES11_S1B_vS1C_EENS_8epilogue10collective6detail29Sm90TmaWarpSpecializedAdapterINS1F_15DefaultEpilogueISI_SJ_SJ_NS1E_6thread17LinearCombinationISI_Li1EffLNS1J_9ScaleType4KindE0ELNS_15FloatRoundStyleE2ESI_EENS1_15EpilogueDefaultEEEEEvvEEEEvNT_6ParamsE --------------------------
	.section	.nv.info._ZN7cutlass13device_kernelINS_4gemm6kernel13GemmUniversalIN4cute5tupleIJiiiiEEENS1_10collective13CollectiveMmaINS1_37MainloopSm90TmaGmmaWarpSpecializedFP8ILi25ENS5_IJNS4_1CILi1EEESB_SB_EEENS1_35KernelTmaWarpSpecializedCooperativeEEENS5_IJNSA_ILi256EEENSA_ILi32EEESG_EEENS_12float_e4m3_tENS5_IJlSB_lEEESI_SJ_NS4_8TiledMMAINS4_8MMA_AtomIJNS4_4SM904GMMA30MMA_64x32x32_F32E4M3E4M3_SS_TNILNSN_7ScaleInE1ELSP_1EEEEEENS4_6LayoutINS5_IJNSA_ILi2EEESB_SB_EEENS5_IJSB_NSA_ILi0EEESV_EEEEENS5_IJNS4_10UnderscoreESY_SY_EEEEENS4_13SM90_TMA_LOADENS4_14ComposedLayoutINS4_7SwizzleILi1ELi4ELi3EEENS4_18smem_ptr_flag_bitsILi8EEENSS_INS5_IJNSA_ILi8EEESG_EEENS5_IJSG_SB_EEEEEEEvNS4_8identityES11_S1B_vS1C_EENS_8epilogue10collective6detail29Sm90TmaWarpSpecializedAdapterINS1F_15DefaultEpilogueISI_SJ_SJ_NS1E_6thread17LinearCombinationISI_Li1EffLNS1J_9ScaleType4KindE0ELNS_15FloatRoundStyleE2ESI_EENS1_15EpilogueDefaultEEEEEvvEEEEvNT_6ParamsE,"",@"SHT_CUDA_INFO"
	.sectionflags	@""
	.align	4


	//----- nvinfo : EIATTR_CUDA_API_VERSION
	.align		4
        /*0000*/ 	.byte	0x04, 0x37
        /*0002*/ 	.short	(.L_18 - .L_17)
.L_17:
        /*0004*/ 	.word	0x00000082


	//----- nvinfo : EIATTR_KPARAM_INFO
	.align		4
.L_18:
        /*0008*/ 	.byte	0x04, 0x17
        /*000a*/ 	.short	(.L_20 - .L_19)
.L_19:
        /*000c*/ 	.word	0x00000000
        /*0010*/ 	.short	0x0000
        /*0012*/ 	.short	0x0070
        /*0014*/ 	.byte	0x00, 0xf0, 0x01, 0x10


	//----- nvinfo : EIATTR_SPARSE_MMA_MASK
	.align		4
.L_20:
        /*0018*/ 	.byte	0x03, 0x50
        /*001a*/ 	.short	0x0000


	//----- nvinfo : EIATTR_MAXREG_COUNT
	.align		4
        /*001c*/ 	.byte	0x03, 0x1b
        /*001e*/ 	.short	0x00a8


	//----- nvinfo : EIATTR_NUM_BARRIERS
	.align		4
        /*0020*/ 	.byte	0x02, 0x4c
        /*0022*/ 	.byte	0x01
	.zero		1


	//----- nvinfo : EIATTR_MERCURY_ISA_VERSION
	.align		4
        /*0024*/ 	.byte	0x03, 0x5f
        /*0026*/ 	.short	0x0101


	//----- nvinfo : EIATTR_INT_WARP_WIDE_INSTR_OFFSETS
	.align		4
        /*0028*/ 	.byte	0x04, 0x31
        /*002a*/ 	.short	(.L_22 - .L_21)


	//   ....[0]....
.L_21:
        /*002c*/ 	.word	0x00000670


	//   ....[1]....
        /*0030*/ 	.word	0x00000680


	//   ....[2]....
        /*0034*/ 	.word	0x00000790


	//----- nvinfo : EIATTR_COOP_GROUP_MASK_REGIDS
	.align		4
.L_22:
        /*0038*/ 	.byte	0x04, 0x29
        /*003a*/ 	.short	(.L_24 - .L_23)


	//   ....[0]....
.L_23:
        /*003c*/ 	.word	0xffffffff


	//   ....[1]....
        /*0040*/ 	.word	0xffffffff


	//   ....[2]....
        /*0044*/ 	.word	0xffffffff


	//   ....[3]....
        /*0048*/ 	.word	0xffffffff


	//   ....[4]....
        /*004c*/ 	.word	0xffffffff


	//----- nvinfo : EIATTR_COOP_GROUP_INSTR_OFFSETS
	.align		4
.L_24:
        /*0050*/ 	.byte	0x04, 0x28
        /*0052*/ 	.short	(.L_26 - .L_25)


	//   ....[0]....
.L_25:
        /*0054*/ 	.word	0x00000060


	//   ....[1]....
        /*0058*/ 	.word	0x00000070


	//   ....[2]....
        /*005c*/ 	.word	0x00000130


	//   ....[3]....
        /*0060*/ 	.word	0x00000590


	//   ....[4]....
        /*0064*/ 	.word	0x000012c0


	//----- nvinfo : EIATTR_REG_RECONFIG
	.align		4
.L_26:
        /*0068*/ 	.byte	0x01, 0x54
	.zero		2


	//----- nvinfo : EIATTR_MBARRIER_INSTR_OFFSETS
	.align		4
        /*006c*/ 	.byte	0x04, 0x39
        /*006e*/ 	.short	(.L_28 - .L_27)


	//   ....[0]....
.L_27:
        /*0070*/ 	.word	0x00000250
        /*0074*/ 	.word	0x000000ff
        /*0078*/ 	.word	0x00000000
        /*007c*/ 	.short	0x0100
        /*007e*/ 	.byte	0x08
	.zero		1


	//   ....[1]....
        /*0080*/ 	.word	0x00000260
        /*0084*/ 	.word	0x000000ff
        /*0088*/ 	.word	0x000000c8
        /*008c*/ 	.short	0x0100
        /*008e*/ 	.byte	0x08
	.zero		1


	//   ....[2]....
        /*0090*/ 	.word	0x00000270
        /*0094*/ 	.word	0x000000ff
        /*0098*/ 	.word	0x00000008
        /*009c*/ 	.short	0x0100
        /*009e*/ 	.byte	0x08
	.zero		1


	//   ....[3]....
        /*00a0*/ 	.word	0x00000280
        /*00a4*/ 	.word	0x000000ff
        /*00a8*/ 	.word	0x000000d0
        /*00ac*/ 	.short	0x0100
        /*00ae*/ 	.byte	0x08
	.zero		1


	//   ....[4]....
        /*00b0*/ 	.word	0x00000290
        /*00b4*/ 	.word	0x000000ff
        /*00b8*/ 	.word	0x00000010
        /*00bc*/ 	.short	0x0100
        /*00be*/ 	.byte	0x08
	.zero		1


	//   ....[5]....
        /*00c0*/ 	.word	0x000002a0
        /*00c4*/ 	.word	0x000000ff
        /*00c8*/ 	.word	0x000000d8
        /*00cc*/ 	.short	0x0100
        /*00ce*/ 	.byte	0x08
	.zero		1


	//   ....[6]....
        /*00d0*/ 	.word	0x000002b0
        /*00d4*/ 	.word	0x000000ff
        /*00d8*/ 	.word	0x00000018
        /*00dc*/ 	.short	0x0100
        /*00de*/ 	.byte	0x08
	.zero		1


	//   ....[7]....
        /*00e0*/ 	.word	0x000002c0
        /*00e4*/ 	.word	0x000000ff
        /*00e8*/ 	.word	0x000000e0
        /*00ec*/ 	.short	0x0100
        /*00ee*/ 	.byte	0x08
	.zero		1


	//   ....[8]....
        /*00f0*/ 	.word	0x000002d0
        /*00f4*/ 	.word	0x000000ff
        /*00f8*/ 	.word	0x00000020
        /*00fc*/ 	.short	0x0100
        /*00fe*/ 	.byte	0x08
	.zero		1


	//   ....[9]....
        /*0100*/ 	.word	0x000002e0
        /*0104*/ 	.word	0x000000ff
        /*0108*/ 	.word	0x000000e8
        /*010c*/ 	.short	0x0100
        /*010e*/ 	.byte	0x08
	.zero		1


	//   ....[10]....
        /*0110*/ 	.word	0x000002f0
        /*0114*/ 	.word	0x000000ff
        /*0118*/ 	.word	0x00000028
        /*011c*/ 	.short	0x0100
        /*011e*/ 	.byte	0x08
	.zero		1


	//   ....[11]....
        /*0120*/ 	.word	0x00000300
        /*0124*/ 	.word	0x000000ff
        /*0128*/ 	.word	0x000000f0
        /*012c*/ 	.short	0x0100
        /*012e*/ 	.byte	0x08
	.zero		1


	//   ....[12]....
        /*0130*/ 	.word	0x00000310
        /*0134*/ 	.word	0x000000ff
        /*0138*/ 	.word	0x00000030
        /*013c*/ 	.short	0x0100
        /*013e*/ 	.byte	0x08
	.zero		1


	//   ....[13]....
        /*0140*/ 	.word	0x00000320
        /*0144*/ 	.word	0x000000ff
        /*0148*/ 	.word	0x000000f8
        /*014c*/ 	.short	0x0100
        /*014e*/ 	.byte	0x08
	.zero		1


	//   ....[14]....
        /*0150*/ 	.word	0x00000330
        /*0154*/ 	.word	0x000000ff
        /*0158*/ 	.word	0x00000038
        /*015c*/ 	.short	0x0100
        /*015e*/ 	.byte	0x08
	.zero		1


	//   ....[15]....
        /*0160*/ 	.word	0x00000340
        /*0164*/ 	.word	0x000000ff
        /*0168*/ 	.word	0x00000100
        /*016c*/ 	.short	0x0100
        /*016e*/ 	.byte	0x08
	.zero		1


	//   ....[16]....
        /*0170*/ 	.word	0x00000350
        /*0174*/ 	.word	0x000000ff
        /*0178*/ 	.word	0x00000040
        /*017c*/ 	.short	0x0100
        /*017e*/ 	.byte	0x08
	.zero		1


	//   ....[17]....
        /*0180*/ 	.word	0x00000360
        /*0184*/ 	.word	0x000000ff
        /*0188*/ 	.word	0x00000108
        /*018c*/ 	.short	0x0100
        /*018e*/ 	.byte	0x08
	.zero		1


	//   ....[18]....
        /*0190*/ 	.word	0x00000370
        /*0194*/ 	.word	0x000000ff
        /*0198*/ 	.word	0x00000048
        /*019c*/ 	.short	0x0100
        /*019e*/ 	.byte	0x08
	.zero		1


	//   ....[19]....
        /*01a0*/ 	.word	0x00000380
        /*01a4*/ 	.word	0x000000ff
        /*01a8*/ 	.word	0x00000110
        /*01ac*/ 	.short	0x0100
        /*01ae*/ 	.byte	0x08
	.zero		1


	//   ....[20]....
        /*01b0*/ 	.word	0x00000390
        /*01b4*/ 	.word	0x000000ff
        /*01b8*/ 	.word	0x00000050
        /*01bc*/ 	.short	0x0100
        /*01be*/ 	.byte	0x08
	.zero		1


	//   ....[21]....
        /*01c0*/ 	.word	0x000003a0
        /*01c4*/ 	.word	0x000000ff
        /*01c8*/ 	.word	0x00000118
        /*01cc*/ 	.short	0x0100
        /*01ce*/ 	.byte	0x08
	.zero		1


	//   ....[22]....
        /*01d0*/ 	.word	0x000003b0
        /*01d4*/ 	.word	0x000000ff
        /*01d8*/ 	.word	0x00000058
        /*01dc*/ 	.short	0x0100
        /*01de*/ 	.byte	0x08
	.zero		1


	//   ....[23]....
        /*01e0*/ 	.word	0x000003c0
        /*01e4*/ 	.word	0x000000ff
        /*01e8*/ 	.word	0x00000120
        /*01ec*/ 	.short	0x0100
        /*01ee*/ 	.byte	0x08
	.zero		1


	//   ....[24]....
        /*01f0*/ 	.word	0x000003d0
        /*01f4*/ 	.word	0x000000ff
        /*01f8*/ 	.word	0x00000060
        /*01fc*/ 	.short	0x0100
        /*01fe*/ 	.byte	0x08
	.zero		1


	//   ....[25]....
        /*0200*/ 	.word	0x000003e0
        /*0204*/ 	.word	0x000000ff
        /*0208*/ 	.word	0x00000128
        /*020c*/ 	.short	0x0100
        /*020e*/ 	.byte	0x08
	.zero		1


	//   ....[26]....
        /*0210*/ 	.word	0x000003f0
        /*0214*/ 	.word	0x000000ff
        /*0218*/ 	.word	0x00000068
        /*021c*/ 	.short	0x0100
        /*021e*/ 	.byte	0x08
	.zero		1


	//   ....[27]....
        /*0220*/ 	.word	0x00000400
        /*0224*/ 	.word	0x000000ff
        /*0228*/ 	.word	0x00000130
        /*022c*/ 	.short	0x0100
        /*022e*/ 	.byte	0x08
	.zero		1


	//   ....[28]....
        /*0230*/ 	.word	0x00000410
        /*0234*/ 	.word	0x000000ff
        /*0238*/ 	.word	0x00000070
        /*023c*/ 	.short	0x0100
        /*023e*/ 	.byte	0x08
	.zero		1


	//   ....[29]....
        /*0240*/ 	.word	0x00000420
        /*0244*/ 	.word	0x000000ff
        /*0248*/ 	.word	0x00000138
        /*024c*/ 	.short	0x0100
        /*024e*/ 	.byte	0x08
	.zero		1


	//   ....[30]....
        /*0250*/ 	.word	0x00000430
        /*0254*/ 	.word	0x000000ff
        /*0258*/ 	.word	0x00000078
        /*025c*/ 	.short	0x0100
        /*025e*/ 	.byte	0x08
	.zero		1


	//   ....[31]....
        /*0260*/ 	.word	0x00000440
        /*0264*/ 	.word	0x000000ff
        /*0268*/ 	.word	0x00000140
        /*026c*/ 	.short	0x0100
        /*026e*/ 	.byte	0x08
	.zero		1


	//   ....[32]....
        /*0270*/ 	.word	0x00000450
        /*0274*/ 	.word	0x000000ff
        /*0278*/ 	.word	0x00000080
        /*027c*/ 	.short	0x0100
        /*027e*/ 	.byte	0x08
	.zero		1


	//   ....[33]....
        /*0280*/ 	.word	0x00000460
        /*0284*/ 	.word	0x000000ff
        /*0288*/ 	.word	0x00000148
        /*028c*/ 	.short	0x0100
        /*028e*/ 	.byte	0x08
	.zero		1


	//   ....[34]....
        /*0290*/ 	.word	0x00000470
        /*0294*/ 	.word	0x000000ff
        /*0298*/ 	.word	0x00000088
        /*029c*/ 	.short	0x0100
        /*029e*/ 	.byte	0x08
	.zero		1


	//   ....[35]....
        /*02a0*/ 	.word	0x00000480
        /*02a4*/ 	.word	0x000000ff
        /*02a8*/ 	.word	0x00000150
        /*02ac*/ 	.short	0x0100
        /*02ae*/ 	.byte	0x08
	.zero		1


	//   ....[36]....
        /*02b0*/ 	.word	0x00000490
        /*02b4*/ 	.word	0x000000ff
        /*02b8*/ 	.word	0x00000090
        /*02bc*/ 	.short	0x0100
        /*02be*/ 	.byte	0x08
	.zero		1


	//   ....[37]....
        /*02c0*/ 	.word	0x000004a0
        /*02c4*/ 	.word	0x000000ff
        /*02c8*/ 	.word	0x00000158
        /*02cc*/ 	.short	0x0100
        /*02ce*/ 	.byte	0x08
	.zero		1


	//   ....[38]....
        /*02d0*/ 	.word	0x000004b0
        /*02d4*/ 	.word	0x000000ff
        /*02d8*/ 	.word	0x00000098
        /*02dc*/ 	.short	0x0100
        /*02de*/ 	.byte	0x08
	.zero		1


	//   ....[39]....
        /*02e0*/ 	.word	0x000004c0
        /*02e4*/ 	.word	0x000000ff
        /*02e8*/ 	.word	0x00000160
        /*02ec*/ 	.short	0x0100
        /*02ee*/ 	.byte	0x08
	.zero		1


	//   ....[40]....
        /*02f0*/ 	.word	0x000004d0
        /*02f4*/ 	.word	0x000000ff
        /*02f8*/ 	.word	0x000000a0
        /*02fc*/ 	.short	0x0100
        /*02fe*/ 	.byte	0x08
	.zero		1


	//   ....[41]....
        /*0300*/ 	.word	0x000004e0
        /*0304*/ 	.word	0x000000ff
        /*0308*/ 	.word	0x00000168
        /*030c*/ 	.short	0x0100
        /*030e*/ 	.byte	0x08
	.zero		1


	//   ....[42]....
        /*0310*/ 	.word	0x000004f0
        /*0314*/ 	.word	0x000000ff
        /*0318*/ 	.word	0x000000a8
        /*031c*/ 	.short	0x0100
        /*031e*/ 	.byte	0x08
	.zero		1


	//   ....[43]....
        /*0320*/ 	.word	0x00000500
        /*0324*/ 	.word	0x000000ff
        /*0328*/ 	.word	0x00000170
        /*032c*/ 	.short	0x0100
        /*032e*/ 	.byte	0x08
	.zero		1


	//   ....[44]....
        /*0330*/ 	.word	0x00000510
        /*0334*/ 	.word	0x000000ff
        /*0338*/ 	.word	0x000000b0
        /*033c*/ 	.short	0x0100
        /*033e*/ 	.byte	0x08
	.zero		1


	//   ....[45]....
        /*0340*/ 	.word	0x00000520
        /*0344*/ 	.word	0x000000ff
        /*0348*/ 	.word	0x00000178
        /*034c*/ 	.short	0x0100
        /*034e*/ 	.byte	0x08
	.zero		1


	//   ....[46]....
        /*0350*/ 	.word	0x00000530
        /*0354*/ 	.word	0x000000ff
        /*0358*/ 	.word	0x000000b8
        /*035c*/ 	.short	0x0100
        /*035e*/ 	.byte	0x08
	.zero		1


	//   ....[47]....
        /*0360*/ 	.word	0x00000540
        /*0364*/ 	.word	0x000000ff
        /*0368*/ 	.word	0x00000180
        /*036c*/ 	.short	0x0100
        /*036e*/ 	.byte	0x08
	.zero		1


	//   ....[48]....
        /*0370*/ 	.word	0x00000550
        /*0374*/ 	.word	0x000000ff
        /*0378*/ 	.word	0x000000c0
        /*037c*/ 	.short	0x0100
        /*037e*/ 	.byte	0x08
	.zero		1


	//   ....[49]....
        /*0380*/ 	.word	0x00000560
        /*0384*/ 	.word	0x000000ff
        /*0388*/ 	.word	0x00000188
        /*038c*/ 	.short	0x0100
        /*038e*/ 	.byte	0x08
	.zero		1


	//   ....[50]....
        /*0390*/ 	.word	0x00000800
        /*0394*/ 	.word	0x000000ff
        /*0398*/ 	.word	0x000001a0
        /*039c*/ 	.short	0x0100
        /*039e*/ 	.byte	0x06
	.zero		1


	//   ....[51]....
        /*03a0*/ 	.word	0x00000860
        /*03a4*/ 	.word	0x000000ff
        /*03a8*/ 	.word	0x000001a8
        /*03ac*/ 	.short	0x0100
        /*03ae*/ 	.byte	0x06
	.zero		1


	//   ....[52]....
        /*03b0*/ 	.word	0x000015f0
        /*03b4*/ 	.word	0x000000ff
        /*03b8*/ 	.word	0x00000000
        /*03bc*/ 	.short	0x010a
        /*03be*/ 	.byte	0x06
	.zero		1


	//   ....[53]....
        /*03c0*/ 	.word	0x00001630
        /*03c4*/ 	.word	0x000000ff
        /*03c8*/ 	.word	0x00000000
        /*03cc*/ 	.short	0x010a
        /*03ce*/ 	.byte	0x06
	.zero		1


	//   ....[54]....
        /*03d0*/ 	.word	0x00001c50
        /*03d4*/ 	.word	0x000000ff
        /*03d8*/ 	.word	0x00000000
        /*03dc*/ 	.short	0x010a
        /*03de*/ 	.byte	0x0c
	.zero		1


	//   ....[55]....
        /*03e0*/ 	.word	0x00001c90
        /*03e4*/ 	.word	0x000000ff
        /*03e8*/ 	.word	0x00000000
        /*03ec*/ 	.short	0x010a
        /*03ee*/ 	.byte	0x0c
	.zero		1


	//   ....[56]....
        /*03f0*/ 	.word	0x000020b0
        /*03f4*/ 	.word	0x000000ff
        /*03f8*/ 	.word	0x00000000
        /*03fc*/ 	.short	0x0101
        /*03fe*/ 	.byte	0x08
	.zero		1


	//   ....[57]....
        /*0400*/ 	.word	0x00002500
        /*0404*/ 	.word	0x000000ff
        /*0408*/ 	.word	0x00000000
        /*040c*/ 	.short	0x0101
        /*040e*/ 	.byte	0x08
	.zero		1


	//   ....[58]....
        /*0410*/ 	.word	0x00005e60
        /*0414*/ 	.word	0x00000012
        /*0418*/ 	.word	0x000000c8
        /*041c*/ 	.short	0x010a
        /*041e*/ 	.byte	0x3f
	.zero		1


	//   ....[59]....
        /*0420*/ 	.word	0x000061f0
        /*0424*/ 	.word	0x00000007
        /*0428*/ 	.word	0x000001a8
        /*042c*/ 	.short	0x0101
        /*042e*/ 	.byte	0x3f
	.zero		1


	//   ....[60]....
        /*0430*/ 	.word	0x00006930
        /*0434*/ 	.word	0x00000005
        /*0438*/ 	.word	0x00000000
        /*043c*/ 	.short	0x010a
        /*043e*/ 	.byte	0x3f
	.zero		1


	//   ....[61]....
        /*0440*/ 	.word	0x000069b0
        /*0444*/ 	.word	0x00000007
        /*0448*/ 	.word	0x00000000
        /*044c*/ 	.short	0x010a
        /*044e*/ 	.byte	0x3f
	.zero		1


	//   ....[62]....
        /*0450*/ 	.word	0x00006a40
        /*0454*/ 	.word	0x00000006
        /*0458*/ 	.word	0x00000000
        /*045c*/ 	.short	0x010a
        /*045e*/ 	.byte	0x3f
	.zero		1


	//   ....[63]....
        /*0460*/ 	.word	0x00006ad0
        /*0464*/ 	.word	0x00000009
        /*0468*/ 	.word	0x00000000
        /*046c*/ 	.short	0x010a
        /*046e*/ 	.byte	0x3f
	.zero		1


	//   ....[64]....
        /*0470*/ 	.word	0x00006b60
        /*0474*/ 	.word	0x00000006
        /*0478*/ 	.word	0x00000000
        /*047c*/ 	.short	0x010a
        /*047e*/ 	.byte	0x3f
	.zero		1


	//   ....[65]....
        /*0480*/ 	.word	0x00006bf0
        /*0484*/ 	.word	0x00000009
        /*0488*/ 	.word	0x00000000
        /*048c*/ 	.short	0x010a
        /*048e*/ 	.byte	0x3f
	.zero		1


	//   ....[66]....
        /*0490*/ 	.word	0x00006c80
        /*0494*/ 	.word	0x00000006
        /*0498*/ 	.word	0x00000000
        /*049c*/ 	.short	0x010a
        /*049e*/ 	.byte	0x3f
	.zero		1


	//   ....[67]....
        /*04a0*/ 	.word	0x00006d10
        /*04a4*/ 	.word	0x00000009
        /*04a8*/ 	.word	0x00000000
        /*04ac*/ 	.short	0x010a
        /*04ae*/ 	.byte	0x3f
	.zero		1


	//   ....[68]....
        /*04b0*/ 	.word	0x00006da0
        /*04b4*/ 	.word	0x00000006
        /*04b8*/ 	.word	0x00000000
        /*04bc*/ 	.short	0x010a
        /*04be*/ 	.byte	0x3f
	.zero		1


	//   ....[69]....
        /*04c0*/ 	.word	0x00006e30
        /*04c4*/ 	.word	0x00000009
        /*04c8*/ 	.word	0x00000000
        /*04cc*/ 	.short	0x010a
        /*04ce*/ 	.byte	0x3f
	.zero		1


	//   ....[70]....
        /*04d0*/ 	.word	0x00006ec0
        /*04d4*/ 	.word	0x00000006
        /*04d8*/ 	.word	0x00000000
        /*04dc*/ 	.short	0x010a
        /*04de*/ 	.byte	0x3f
	.zero		1


	//   ....[71]....
        /*04e0*/ 	.word	0x00006f50
        /*04e4*/ 	.word	0x00000009
        /*04e8*/ 	.word	0x00000000
        /*04ec*/ 	.short	0x010a
        /*04ee*/ 	.byte	0x3f
	.zero		1


	//   ....[72]....
        /*04f0*/ 	.word	0x00006fe0
        /*04f4*/ 	.word	0x00000006
        /*04f8*/ 	.word	0x00000000
        /*04fc*/ 	.short	0x010a
        /*04fe*/ 	.byte	0x3f
	.zero		1


	//   ....[73]....
        /*0500*/ 	.word	0x00007070
        /*0504*/ 	.word	0x00000009
        /*0508*/ 	.word	0x00000000
        /*050c*/ 	.short	0x010a
        /*050e*/ 	.byte	0x3f
	.zero		1


	//   ....[74]....
        /*0510*/ 	.word	0x00007100
        /*0514*/ 	.word	0x00000006
        /*0518*/ 	.word	0x00000000
        /*051c*/ 	.short	0x010a
        /*051e*/ 	.byte	0x3f
	.zero		1


	//   ....[75]....
        /*0520*/ 	.word	0x00007190
        /*0524*/ 	.word	0x00000009
        /*0528*/ 	.word	0x00000000
        /*052c*/ 	.short	0x010a
        /*052e*/ 	.byte	0x3f
	.zero		1


	//   ....[76]....
        /*0530*/ 	.word	0x00007220
        /*0534*/ 	.word	0x00000006
        /*0538*/ 	.word	0x00000000
        /*053c*/ 	.short	0x010a
        /*053e*/ 	.byte	0x3f
	.zero		1


	//   ....[77]....
        /*0540*/ 	.word	0x000072b0
        /*0544*/ 	.word	0x00000009
        /*0548*/ 	.word	0x00000000
        /*054c*/ 	.short	0x010a
        /*054e*/ 	.byte	0x3f
	.zero		1


	//   ....[78]....
        /*0550*/ 	.word	0x00007340
        /*0554*/ 	.word	0x00000006
        /*0558*/ 	.word	0x00000000
        /*055c*/ 	.short	0x010a
        /*055e*/ 	.byte	0x3f
	.zero		1


	//   ....[79]....
        /*0560*/ 	.word	0x000073d0
        /*0564*/ 	.word	0x00000009
        /*0568*/ 	.word	0x00000000
        /*056c*/ 	.short	0x010a
        /*056e*/ 	.byte	0x3f
	.zero		1


	//   ....[80]....
        /*0570*/ 	.word	0x00007460
        /*0574*/ 	.word	0x00000006
        /*0578*/ 	.word	0x00000000
        /*057c*/ 	.short	0x010a
        /*057e*/ 	.byte	0x3f
	.zero		1


	//   ....[81]....
        /*0580*/ 	.word	0x000074f0
        /*0584*/ 	.word	0x00000009
        /*0588*/ 	.word	0x00000000
        /*058c*/ 	.short	0x010a
        /*058e*/ 	.byte	0x3f
	.zero		1


	//   ....[82]....
        /*0590*/ 	.word	0x00007580
        /*0594*/ 	.word	0x00000008
        /*0598*/ 	.word	0x00000000
        /*059c*/ 	.short	0x010a
        /*059e*/ 	.byte	0x3f
	.zero		1


	//   ....[83]....
        /*05a0*/ 	.word	0x00007610
        /*05a4*/ 	.word	0x0000000b
        /*05a8*/ 	.word	0x00000000
        /*05ac*/ 	.short	0x010a
        /*05ae*/ 	.byte	0x3f
	.zero		1


	//   ....[84]....
        /*05b0*/ 	.word	0x000076a0
        /*05b4*/ 	.word	0x00000003
        /*05b8*/ 	.word	0x00000000
        /*05bc*/ 	.short	0x010a
        /*05be*/ 	.byte	0x3f
	.zero		1


	//   ....[85]....
        /*05c0*/ 	.word	0x00007710
        /*05c4*/ 	.word	0x00000007
        /*05c8*/ 	.word	0x00000000
        /*05cc*/ 	.short	0x010a
        /*05ce*/ 	.byte	0x3f
	.zero		1


	//   ....[86]....
        /*05d0*/ 	.word	0x00007770
        /*05d4*/ 	.word	0x00000008
        /*05d8*/ 	.word	0x00000000
        /*05dc*/ 	.short	0x010a
        /*05de*/ 	.byte	0x3f
	.zero		1


	//   ....[87]....
        /*05e0*/ 	.word	0x00007840
        /*05e4*/ 	.word	0x00000012
        /*05e8*/ 	.word	0x000000c8
        /*05ec*/ 	.short	0x010a
        /*05ee*/ 	.byte	0x3f
	.zero		1


	//   ....[88]....
        /*05f0*/ 	.word	0x00007920
        /*05f4*/ 	.word	0x00000005
        /*05f8*/ 	.word	0x00000000
        /*05fc*/ 	.short	0x010a
        /*05fe*/ 	.byte	0x3f
	.zero		1


	//   ....[89]....
        /*0600*/ 	.word	0x00007970
        /*0604*/ 	.word	0x00000007
        /*0608*/ 	.word	0x00000000
        /*060c*/ 	.short	0x010a
        /*060e*/ 	.byte	0x3f
	.zero		1


	//   ....[90]....
        /*0610*/ 	.word	0x000079c0
        /*0614*/ 	.word	0x00000006
        /*0618*/ 	.word	0x00000000
        /*061c*/ 	.short	0x010a
        /*061e*/ 	.byte	0x3f
	.zero		1


	//   ....[91]....
        /*0620*/ 	.word	0x00007a10
        /*0624*/ 	.word	0x00000009
        /*0628*/ 	.word	0x00000000
        /*062c*/ 	.short	0x010a
        /*062e*/ 	.byte	0x3f
	.zero		1


	//   ....[92]....
        /*0630*/ 	.word	0x00007a60
        /*0634*/ 	.word	0x00000006
        /*0638*/ 	.word	0x00000000
        /*063c*/ 	.short	0x010a
        /*063e*/ 	.byte	0x3f
	.zero		1


	//   ....[93]....
        /*0640*/ 	.word	0x00007ab0
        /*0644*/ 	.word	0x00000009
        /*0648*/ 	.word	0x00000000
        /*064c*/ 	.short	0x010a
        /*064e*/ 	.byte	0x3f
	.zero		1


	//   ....[94]....
        /*0650*/ 	.word	0x00007b00
        /*0654*/ 	.word	0x00000006
        /*0658*/ 	.word	0x00000000
        /*065c*/ 	.short	0x010a
        /*065e*/ 	.byte	0x3f
	.zero		1


	//   ....[95]....
        /*0660*/ 	.word	0x00007b50
        /*0664*/ 	.word	0x00000009
        /*0668*/ 	.word	0x00000000
        /*066c*/ 	.short	0x010a
        /*066e*/ 	.byte	0x3f
	.zero		1


	//   ....[96]....
        /*0670*/ 	.word	0x00007ba0
        /*0674*/ 	.word	0x00000006
        /*0678*/ 	.word	0x00000000
        /*067c*/ 	.short	0x010a
        /*067e*/ 	.byte	0x3f
	.zero		1


	//   ....[97]....
        /*0680*/ 	.word	0x00007bf0
        /*0684*/ 	.word	0x00000009
        /*0688*/ 	.word	0x00000000
        /*068c*/ 	.short	0x010a
        /*068e*/ 	.byte	0x3f
	.zero		1


	//   ....[98]....
        /*0690*/ 	.word	0x00007c40
        /*0694*/ 	.word	0x00000006
        /*0698*/ 	.word	0x00000000
        /*069c*/ 	.short	0x010a
        /*069e*/ 	.byte	0x3f
	.zero		1


	//   ....[99]....
        /*06a0*/ 	.word	0x00007c90
        /*06a4*/ 	.word	0x00000009
        /*06a8*/ 	.word	0x00000000
        /*06ac*/ 	.short	0x010a
        /*06ae*/ 	.byte	0x3f
	.zero		1


	//   ....[100]....
        /*06b0*/ 	.word	0x00007ce0
        /*06b4*/ 	.word	0x00000006
        /*06b8*/ 	.word	0x00000000
        /*06bc*/ 	.short	0x010a
        /*06be*/ 	.byte	0x3f
	.zero		1


	//   ....[101]....
        /*06c0*/ 	.word	0x00007d30
        /*06c4*/ 	.word	0x00000009
        /*06c8*/ 	.word	0x00000000
        /*06cc*/ 	.short	0x010a
        /*06ce*/ 	.byte	0x3f
	.zero		1


	//   ....[102]....
        /*06d0*/ 	.word	0x00007d80
        /*06d4*/ 	.word	0x00000006
        /*06d8*/ 	.word	0x00000000
        /*06dc*/ 	.short	0x010a
        /*06de*/ 	.byte	0x3f
	.zero		1


	//   ....[103]....
        /*06e0*/ 	.word	0x00007dd0
        /*06e4*/ 	.word	0x00000009
        /*06e8*/ 	.word	0x00000000
        /*06ec*/ 	.short	0x010a
        /*06ee*/ 	.byte	0x3f
	.zero		1


	//   ....[104]....
        /*06f0*/ 	.word	0x00007e20
        /*06f4*/ 	.word	0x00000006
        /*06f8*/ 	.word	0x00000000
        /*06fc*/ 	.short	0x010a
        /*06fe*/ 	.byte	0x3f
	.zero		1


	//   ....[105]....
        /*0700*/ 	.word	0x00007e70
        /*0704*/ 	.word	0x00000009
        /*0708*/ 	.word	0x00000000
        /*070c*/ 	.short	0x010a
        /*070e*/ 	.byte	0x3f
	.zero		1


	//   ....[106]....
        /*0710*/ 	.word	0x00007ec0
        /*0714*/ 	.word	0x00000006
        /*0718*/ 	.word	0x00000000
        /*071c*/ 	.short	0x010a
        /*071e*/ 	.byte	0x3f
	.zero		1


	//   ....[107]....
        /*0720*/ 	.word	0x00007f10
        /*0724*/ 	.word	0x00000009
        /*0728*/ 	.word	0x00000000
        /*072c*/ 	.short	0x010a
        /*072e*/ 	.byte	0x3f
	.zero		1


	//   ....[108]....
        /*0730*/ 	.word	0x00007f60
        /*0734*/ 	.word	0x00000006
        /*0738*/ 	.word	0x00000000
        /*073c*/ 	.short	0x010a
        /*073e*/ 	.byte	0x3f
	.zero		1


	//   ....[109]....
        /*0740*/ 	.word	0x00007fb0
        /*0744*/ 	.word	0x00000009
        /*0748*/ 	.word	0x00000000
        /*074c*/ 	.short	0x010a
        /*074e*/ 	.byte	0x3f
	.zero		1


	//   ....[110]....
        /*0750*/ 	.word	0x00008000
        /*0754*/ 	.word	0x00000008
        /*0758*/ 	.word	0x00000000
        /*075c*/ 	.short	0x010a
        /*075e*/ 	.byte	0x3f
	.zero		1


	//   ....[111]....
        /*0760*/ 	.word	0x00008050
        /*0764*/ 	.word	0x0000000b
        /*0768*/ 	.word	0x00000000
        /*076c*/ 	.short	0x010a
        /*076e*/ 	.byte	0x3f
	.zero		1


	//----- nvinfo : EIATTR_NUM_MBARRIERS
	.align		4
.L_28:
        /*0770*/ 	.byte	0x03, 0x38
        /*0772*/ 	.short	0x0034


	//----- nvinfo : EIATTR_EXIT_INSTR_OFFSETS
	.align		4
        /*0774*/ 	.byte	0x04, 0x1c
        /*0776*/ 	.short	(.L_30 - .L_29)


	//   ....[0]....
.L_29:
        /*0778*/ 	.word	0x000008b0


	//   ....[1]....
        /*077c*/ 	.word	0x00001190


	//   ....[2]....
        /*0780*/ 	.word	0x000054c0


	//   ....[3]....
        /*0784*/ 	.word	0x00005b00


	//   ....[4]....
        /*0788*/ 	.word	0x000076f0


	//----- nvinfo : EIATTR_MAX_THREADS
	.align		4
.L_30:
        /*078c*/ 	.byte	0x04, 0x05
        /*078e*/ 	.short	(.L_32 - .L_31)
.L_31:
        /*0790*/ 	.word	0x00000180
        /*0794*/ 	.word	0x00000001
        /*0798*/ 	.word	0x00000001


	//----- nvinfo : EIATTR_CRS_STACK_SIZE
	.align		4
.L_32:
        /*079c*/ 	.byte	0x04, 0x1e
        /*079e*/ 	.short	(.L_34 - .L_33)
.L_33:
        /*07a0*/ 	.word	0x00000000


	//----- nvinfo : EIATTR_CBANK_PARAM_SIZE
	.align		4
.L_34:
        /*07a4*/ 	.byte	0x03, 0x19
        /*07a6*/ 	.short	0x0470


	//----- nvinfo : EIATTR_PARAM_CBANK
	.align		4
        /*07a8*/ 	.byte	0x04, 0x0a
        /*07aa*/ 	.short	(.L_36 - .L_35)
	.align		4
.L_35:
        /*07ac*/ 	.word	index@(.nv.constant0._ZN7cutlass13device_kernelINS_4gemm6kernel13GemmUniversalIN4cute5tupleIJiiiiEEENS1_10collective13CollectiveMmaINS1_37MainloopSm90TmaGmmaWarpSpecializedFP8ILi25ENS5_IJNS4_1CILi1EEESB_SB_EEENS1_35KernelTmaWarpSpecializedCooperativeEEENS5_IJNSA_ILi256EEENSA_ILi32EEESG_EEENS_12float_e4m3_tENS5_IJlSB_lEEESI_SJ_NS4_8TiledMMAINS4_8MMA_AtomIJNS4_4SM904GMMA30MMA_64x32x32_F32E4M3E4M3_SS_TNILNSN_7ScaleInE1ELSP_1EEEEEENS4_6LayoutINS5_IJNSA_ILi2EEESB_SB_EEENS5_IJSB_NSA_ILi0EEESV_EEEEENS5_IJNS4_10UnderscoreESY_SY_EEEEENS4_13SM90_TMA_LOADENS4_14ComposedLayoutINS4_7SwizzleILi1ELi4ELi3EEENS4_18smem_ptr_flag_bitsILi8EEENSS_INS5_IJNSA_ILi8EEESG_EEENS5_IJSG_SB_EEEEEEEvNS4_8identityES11_S1B_vS1C_EENS_8epilogue10collective6detail29Sm90TmaWarpSpecializedAdapterINS1F_15DefaultEpilogueISI_SJ_SJ_NS1E_6thread17LinearCombinationISI_Li1EffLNS1J_9ScaleType4KindE0ELNS_15FloatRoundStyleE2ESI_EENS1_15EpilogueDefaultEEEEEvvEEEEvNT_6ParamsE)
        /*07b0*/ 	.short	0x0210
        /*07b2*/ 	.short	0x0470


	//----- nvinfo : EIATTR_SW_WAR
	.align		4
.L_36:
        /*07b4*/ 	.byte	0x04, 0x36
        /*07b6*/ 	.short	(.L_38 - .L_37)
.L_37:
        /*07b8*/ 	.word	0x00000008
.L_38:


//--------------------- .nv.callgraph             --------------------------
	.section	.nv.callgraph,"",@"SHT_CUDA_CALLGRAPH"
	.align	4
	.sectionentsize	8
	.align		4
        /*0000*/ 	.word	0x00000000
	.align		4
        /*0004*/ 	.word	0xffffffff
	.align		4
        /*0008*/ 	.word	0x00000000
	.align		4
        /*000c*/ 	.word	0xfffffffe
	.align		4
        /*0010*/ 	.word	0x00000000
	.align		4
        /*0014*/ 	.word	0xfffffffd
	.align		4
        /*0018*/ 	.word	0x00000000
	.align		4
        /*001c*/ 	.word	0xfffffffc


//--------------------- .nv.constant4             --------------------------
	.section	.nv.constant4,"a",@progbits
	.align	8
	.align		8
.nv.constant4:
        /*0000*/ 	.dword	_ZN39_INTERNAL_b720e2ae_4_k_cu_9f48385b_37114cuda3std3__45__cpo5beginE
	.align		8
        /*0008*/ 	.dword	_ZN39_INTERNAL_b720e2ae_4_k_cu_9f48385b_37114cuda3std3__45__cpo3endE
	.align		8
        /*0010*/ 	.dword	_ZN39_INTERNAL_b720e2ae_4_k_cu_9f48385b_37114cuda3std3__45__cpo6cbeginE
	.align		8
        /*0018*/ 	.dword	_ZN39_INTERNAL_b720e2ae_4_k_cu_9f48385b_37114cuda3std3__45__cpo4cendE
	.align		8
        /*0020*/ 	.dword	_ZN39_INTERNAL_b720e2ae_4_k_cu_9f48385b_37114cuda3std3__441_GLOBAL__N__b720e2ae_4_k_cu_9f48385b_37116ignoreE
	.align		8
        /*0028*/ 	.dword	_ZN39_INTERNAL_b720e2ae_4_k_cu_9f48385b_37114cuda3std3__419piecewise_constructE
	.align		8
        /*0030*/ 	.dword	_ZN39_INTERNAL_b720e2ae_4_k_cu_9f48385b_37114cuda3std3__48in_placeE
	.align		8
        /*0038*/ 	.dword	_ZN39_INTERNAL_b720e2ae_4_k_cu_9f48385b_37114cuda3std6ranges3__45__cpo4swapE
	.align		8
        /*0040*/ 	.dword	_ZN39_INTERNAL_b720e2ae_4_k_cu_9f48385b_37114cuda3std6ranges3__45__cpo9iter_moveE
	.align		8
        /*0048*/ 	.dword	_ZN39_INTERNAL_b720e2ae_4_k_cu_9f48385b_37114cute7productE
	.align		8
        /*0050*/ 	.dword	_ZN39_INTERNAL_b720e2ae_4_k_cu_9f48385b_37114cute1_E


//--------------------- .text._ZN7cutlass13device_kernelINS_4gemm6kernel13GemmUniversalIN4cute5tupleIJiiiiEEENS1_10collective13CollectiveMmaINS1_37MainloopSm90TmaGmmaWarpSpecializedFP8ILi25ENS5_IJNS4_1CILi1EEESB_SB_EEENS1_35KernelTmaWarpSpecializedCooperativeEEENS5_IJNSA_ILi256EEENSA_ILi32EEESG_EEENS_12float_e4m3_tENS5_IJlSB_lEEESI_SJ_NS4_8TiledMMAINS4_8MMA_AtomIJNS4_4SM904GMMA30MMA_64x32x32_F32E4M3E4M3_SS_TNILNSN_7ScaleInE1ELSP_1EEEEEENS4_6LayoutINS5_IJNSA_ILi2EEESB_SB_EEENS5_IJSB_NSA_ILi0EEESV_EEEEENS5_IJNS4_10UnderscoreESY_SY_EEEEENS4_13SM90_TMA_LOADENS4_14ComposedLayoutINS4_7SwizzleILi1ELi4ELi3EEENS4_18smem_ptr_flag_bitsILi8EEENSS_INS5_IJNSA_ILi8EEESG_EEENS5_IJSG_SB_EEEEEEEvNS4_8identityES11_S1B_vS1C_EENS_8epilogue10collective6detail29Sm90TmaWarpSpecializedAdapterINS1F_15DefaultEpilogueISI_SJ_SJ_NS1E_6thread17LinearCombinationISI_Li1EffLNS1J_9ScaleType4KindE0ELNS_15FloatRoundStyleE2ESI_EENS1_15EpilogueDefaultEEEEEvvEEEEvNT_6ParamsE --------------------------
	.section	.text._ZN7cutlass13device_kernelINS_4gemm6kernel13GemmUniversalIN4cute5tupleIJiiiiEEENS1_10collective13CollectiveMmaINS1_37MainloopSm90TmaGmmaWarpSpecializedFP8ILi25ENS5_IJNS4_1CILi1EEESB_SB_EEENS1_35KernelTmaWarpSpecializedCooperativeEEENS5_IJNSA_ILi256EEENSA_ILi32EEESG_EEENS_12float_e4m3_tENS5_IJlSB_lEEESI_SJ_NS4_8TiledMMAINS4_8MMA_AtomIJNS4_4SM904GMMA30MMA_64x32x32_F32E4M3E4M3_SS_TNILNSN_7ScaleInE1ELSP_1EEEEEENS4_6LayoutINS5_IJNSA_ILi2EEESB_SB_EEENS5_IJSB_NSA_ILi0EEESV_EEEEENS5_IJNS4_10UnderscoreESY_SY_EEEEENS4_13SM90_TMA_LOADENS4_14ComposedLayoutINS4_7SwizzleILi1ELi4ELi3EEENS4_18smem_ptr_flag_bitsILi8EEENSS_INS5_IJNSA_ILi8EEESG_EEENS5_IJSG_SB_EEEEEEEvNS4_8identityES11_S1B_vS1C_EENS_8epilogue10collective6detail29Sm90TmaWarpSpecializedAdapterINS1F_15DefaultEpilogueISI_SJ_SJ_NS1E_6thread17LinearCombinationISI_Li1EffLNS1J_9ScaleType4KindE0ELNS_15FloatRoundStyleE2ESI_EENS1_15EpilogueDefaultEEEEEvvEEEEvNT_6ParamsE,"ax",@progbits
	.align	128
.text._ZN7cutlass13device_kernelINS_4gemm6kernel13GemmUniversalIN4cute5tupleIJiiiiEEENS1_10collective13CollectiveMmaINS1_37MainloopSm90TmaGmmaWarpSpecializedFP8ILi25ENS5_IJNS4_1CILi1EEESB_SB_EEENS1_35KernelTmaWarpSpecializedCooperativeEEENS5_IJNSA_ILi256EEENSA_ILi32EEESG_EEENS_12float_e4m3_tENS5_IJlSB_lEEESI_SJ_NS4_8TiledMMAINS4_8MMA_AtomIJNS4_4SM904GMMA30MMA_64x32x32_F32E4M3E4M3_SS_TNILNSN_7ScaleInE1ELSP_1EEEEEENS4_6LayoutINS5_IJNSA_ILi2EEESB_SB_EEENS5_IJSB_NSA_ILi0EEESV_EEEEENS5_IJNS4_10UnderscoreESY_SY_EEEEENS4_13SM90_TMA_LOADENS4_14ComposedLayoutINS4_7SwizzleILi1ELi4ELi3EEENS4_18smem_ptr_flag_bitsILi8EEENSS_INS5_IJNSA_ILi8EEESG_EEENS5_IJSG_SB_EEEEEEEvNS4_8identityES11_S1B_vS1C_EENS_8epilogue10collective6detail29Sm90TmaWarpSpecializedAdapterINS1F_15DefaultEpilogueISI_SJ_SJ_NS1E_6thread17LinearCombinationISI_Li1EffLNS1J_9ScaleType4KindE0ELNS_15FloatRoundStyleE2ESI_EENS1_15EpilogueDefaultEEEEEvvEEEEvNT_6ParamsE:
        .type           _ZN7cutlass13device_kernelINS_4gemm6kernel13GemmUniversalIN4cute5tupleIJiiiiEEENS1_10collective13CollectiveMmaINS1_37MainloopSm90TmaGmmaWarpSpecializedFP8ILi25ENS5_IJNS4_1CILi1EEESB_SB_EEENS1_35KernelTmaWarpSpecializedCooperativeEEENS5_IJNSA_ILi256EEENSA_ILi32EEESG_EEENS_12float_e4m3_tENS5_IJlSB_lEEESI_SJ_NS4_8TiledMMAINS4_8MMA_AtomIJNS4_4SM904GMMA30MMA_64x32x32_F32E4M3E4M3_SS_TNILNSN_7ScaleInE1ELSP_1EEEEEENS4_6LayoutINS5_IJNSA_ILi2EEESB_SB_EEENS5_IJSB_NSA_ILi0EEESV_EEEEENS5_IJNS4_10UnderscoreESY_SY_EEEEENS4_13SM90_TMA_LOADENS4_14ComposedLayoutINS4_7SwizzleILi1ELi4ELi3EEENS4_18smem_ptr_flag_bitsILi8EEENSS_INS5_IJNSA_ILi8EEESG_EEENS5_IJSG_SB_EEEEEEEvNS4_8identityES11_S1B_vS1C_EENS_8epilogue10collective6detail29Sm90TmaWarpSpecializedAdapterINS1F_15DefaultEpilogueISI_SJ_SJ_NS1E_6thread17LinearCombinationISI_Li1EffLNS1J_9ScaleType4KindE0ELNS_15FloatRoundStyleE2ESI_EENS1_15EpilogueDefaultEEEEEvvEEEEvNT_6ParamsE,@function
        .size           _ZN7cutlass13device_kernelINS_4gemm6kernel13GemmUniversalIN4cute5tupleIJiiiiEEENS1_10collective13CollectiveMmaINS1_37MainloopSm90TmaGmmaWarpSpecializedFP8ILi25ENS5_IJNS4_1CILi1EEESB_SB_EEENS1_35KernelTmaWarpSpecializedCooperativeEEENS5_IJNSA_ILi256EEENSA_ILi32EEESG_EEENS_12float_e4m3_tENS5_IJlSB_lEEESI_SJ_NS4_8TiledMMAINS4_8MMA_AtomIJNS4_4SM904GMMA30MMA_64x32x32_F32E4M3E4M3_SS_TNILNSN_7ScaleInE1ELSP_1EEEEEENS4_6LayoutINS5_IJNSA_ILi2EEESB_SB_EEENS5_IJSB_NSA_ILi0EEESV_EEEEENS5_IJNS4_10UnderscoreESY_SY_EEEEENS4_13SM90_TMA_LOADENS4_14ComposedLayoutINS4_7SwizzleILi1ELi4ELi3EEENS4_18smem_ptr_flag_bitsILi8EEENSS_INS5_IJNSA_ILi8EEESG_EEENS5_IJSG_SB_EEEEEEEvNS4_8identityES11_S1B_vS1C_EENS_8epilogue10collective6detail29Sm90TmaWarpSpecializedAdapterINS1F_15DefaultEpilogueISI_SJ_SJ_NS1E_6thread17LinearCombinationISI_Li1EffLNS1J_9ScaleType4KindE0ELNS_15FloatRoundStyleE2ESI_EENS1_15EpilogueDefaultEEEEEvvEEEEvNT_6ParamsE,(.L_x_180 - _ZN7cutlass13device_kernelINS_4gemm6kernel13GemmUniversalIN4cute5tupleIJiiiiEEENS1_10collective13CollectiveMmaINS1_37MainloopSm90TmaGmmaWarpSpecializedFP8ILi25ENS5_IJNS4_1CILi1EEESB_SB_EEENS1_35KernelTmaWarpSpecializedCooperativeEEENS5_IJNSA_ILi256EEENSA_ILi32EEESG_EEENS_12float_e4m3_tENS5_IJlSB_lEEESI_SJ_NS4_8TiledMMAINS4_8MMA_AtomIJNS4_4SM904GMMA30MMA_64x32x32_F32E4M3E4M3_SS_TNILNSN_7ScaleInE1ELSP_1EEEEEENS4_6LayoutINS5_IJNSA_ILi2EEESB_SB_EEENS5_IJSB_NSA_ILi0EEESV_EEEEENS5_IJNS4_10UnderscoreESY_SY_EEEEENS4_13SM90_TMA_LOADENS4_14ComposedLayoutINS4_7SwizzleILi1ELi4ELi3EEENS4_18smem_ptr_flag_bitsILi8EEENSS_INS5_IJNSA_ILi8EEESG_EEENS5_IJSG_SB_EEEEEEEvNS4_8identityES11_S1B_vS1C_EENS_8epilogue10collective6detail29Sm90TmaWarpSpecializedAdapterINS1F_15DefaultEpilogueISI_SJ_SJ_NS1E_6thread17LinearCombinationISI_Li1EffLNS1J_9ScaleType4KindE0ELNS_15FloatRoundStyleE2ESI_EENS1_15EpilogueDefaultEEEEEvvEEEEvNT_6ParamsE)
        .other          _ZN7cutlass13device_kernelINS_4gemm6kernel13GemmUniversalIN4cute5tupleIJiiiiEEENS1_10collective13CollectiveMmaINS1_37MainloopSm90TmaGmmaWarpSpecializedFP8ILi25ENS5_IJNS4_1CILi1EEESB_SB_EEENS1_35KernelTmaWarpSpecializedCooperativeEEENS5_IJNSA_ILi256EEENSA_ILi32EEESG_EEENS_12float_e4m3_tENS5_IJlSB_lEEESI_SJ_NS4_8TiledMMAINS4_8MMA_AtomIJNS4_4SM904GMMA30MMA_64x32x32_F32E4M3E4M3_SS_TNILNSN_7ScaleInE1ELSP_1EEEEEENS4_6LayoutINS5_IJNSA_ILi2EEESB_SB_EEENS5_IJSB_NSA_ILi0EEESV_EEEEENS5_IJNS4_10UnderscoreESY_SY_EEEEENS4_13SM90_TMA_LOADENS4_14ComposedLayoutINS4_7SwizzleILi1ELi4ELi3EEENS4_18smem_ptr_flag_bitsILi8EEENSS_INS5_IJNSA_ILi8EEESG_EEENS5_IJSG_SB_EEEEEEEvNS4_8identityES11_S1B_vS1C_EENS_8epilogue10collective6detail29Sm90TmaWarpSpecializedAdapterINS1F_15DefaultEpilogueISI_SJ_SJ_NS1E_6thread17LinearCombinationISI_Li1EffLNS1J_9ScaleType4KindE0ELNS_15FloatRoundStyleE2ESI_EENS1_15EpilogueDefaultEEEEEvvEEEEvNT_6ParamsE,@"STO_CUDA_ENTRY STV_DEFAULT"
_ZN7cutlass13device_kernelINS_4gemm6kernel13GemmUniversalIN4cute5tupleIJiiiiEEENS1_10collective13CollectiveMmaINS1_37MainloopSm90TmaGmmaWarpSpecializedFP8ILi25ENS5_IJNS4_1CILi1EEESB_SB_EEENS1_35KernelTmaWarpSpecializedCooperativeEEENS5_IJNSA_ILi256EEENSA_ILi32EEESG_EEENS_12float_e4m3_tENS5_IJlSB_lEEESI_SJ_NS4_8TiledMMAINS4_8MMA_AtomIJNS4_4SM904GMMA30MMA_64x32x32_F32E4M3E4M3_SS_TNILNSN_7ScaleInE1ELSP_1EEEEEENS4_6LayoutINS5_IJNSA_ILi2EEESB_SB_EEENS5_IJSB_NSA_ILi0EEESV_EEEEENS5_IJNS4_10UnderscoreESY_SY_EEEEENS4_13SM90_TMA_LOADENS4_14ComposedLayoutINS4_7SwizzleILi1ELi4ELi3EEENS4_18smem_ptr_flag_bitsILi8EEENSS_INS5_IJNSA_ILi8EEESG_EEENS5_IJSG_SB_EEEEEEEvNS4_8identityES11_S1B_vS1C_EENS_8epilogue10collective6detail29Sm90TmaWarpSpecializedAdapterINS1F_15DefaultEpilogueISI_SJ_SJ_NS1E_6thread17LinearCombinationISI_Li1EffLNS1J_9ScaleType4KindE0ELNS_15FloatRoundStyleE2ESI_EENS1_15EpilogueDefaultEEEEEvvEEEEvNT_6ParamsE:
[----:B------:R-:W-:Y:S01]  /*0000*/  LDC R1, c[0x0][0x28] ;  /* 0x00000a00ff017b82 */ /* 0x000fe20000000800 */
[----:B------:R-:W0:Y:S01]  /*0010*/  S2R R2, SR_TID.X ;  /* 0x0000000000027919 */ /* 0x000e220000002100 */
[----:B------:R-:W-:Y:S01]  /*0020*/  ELECT P0, URZ, PT ;  /* 0x00000000003f782f */ /* 0x000fe20003800000 */
[----:B------:R-:W-:Y:S01]  /*0030*/  BSSY B0, `(.L_x_0) ;  /* 0x000000f000007945 */ /* 0x000fe20003800000 */
[--C-:B0-----:R-:W-:Y:S02]  /*0040*/  SHF.R.U32.HI R0, RZ, 0x5, R2.reuse ;  /* 0x00000005ff007819 */ /* 0x101fe40000011602 */
[----:B------:R-:W-:-:S03]  /*0050*/  SHF.R.U32.HI R4, RZ, 0x7, R2 ;  /* 0x00000007ff047819 */ /* 0x000fc60000011602 */
[----:B------:R-:W0:Y:S04]  /*0060*/  SHFL.IDX PT, R3, R0, RZ, 0x1f ;  /* 0x00001fff00037589 */ /* 0x000e2800000e0000 */
[----:B------:R1:W2:Y:S01]  /*0070*/  SHFL.IDX PT, R7, R4, RZ, 0x1f ;  /* 0x00001fff04077589 */ /* 0x0002a200000e0000 */
[----:B0-----:R-:W-:-:S13]  /*0080*/  ISETP.NE.OR P0, PT, R3, RZ, !P0 ;  /* 0x000000ff0300720c */ /* 0x001fda0004705670 */
[----:B-12---:R-:W-:Y:S05]  /*0090*/  @P0 BRA `(.L_x_1) ;  /* 0x0000000000200947 */ /* 0x006fea0003800000 */
[----:B------:R-:W-:Y:S02]  /*00a0*/  ULDC.64 UR4, c[0x0][0x198] ;  /* 0x0000660000047ab9 */ /* 0x000fe40000000a00 */
[----:B------:R-:W-:Y:S02]  /*00b0*/  UIADD3 UR6, UP0, UR4, 0xf0, URZ ;  /* 0x000000f004067890 */ /* 0x000fe4000ff1e03f */
[----:B------:R-:W-:Y:S02]  /*00c0*/  UIADD3 UR4, UP1, UR4, 0x1f0, URZ ;  /* 0x000001f004047890 */ /* 0x000fe4000ff3e03f */
[----:B------:R-:W-:Y:S02]  /*00d0*/  UIADD3.X UR7, URZ, UR5, URZ, UP0, !UPT ;  /* 0x000000053f077290 */ /* 0x000fe400087fe43f */
[----:B------:R-:W-:-:S07]  /*00e0*/  UIADD3.X UR5, URZ, UR5, URZ, UP1, !UPT ;  /* 0x000000053f057290 */ /* 0x000fce0008ffe43f */
[----:B------:R0:W-:Y:S02]  /*00f0*/  UTMACCTL.PF [UR6] ;  /* 0x00000000060079b9 */ /* 0x0001e40008040000 */
[----:B------:R0:W-:Y:S02]  /*0100*/  UTMACCTL.PF [UR4] ;  /* 0x00000000040079b9 */ /* 0x0001e40008040000 */
[----:B0-----:R-:W-:Y:S01]  /*0110*/  NOP ;  /* 0x0000000000007918 */ /* 0x001fe20000000000 */
.L_x_1:
[----:B------:R-:W-:Y:S05]  /*0120*/  BSYNC B0 ;  /* 0x0000000000007941 */ /* 0x000fea0003800000 */
.L_x_0:
[----:B------:R-:W0:Y:S02]  /*0130*/  SHFL.IDX PT, R4, R0, RZ, 0x1f ;  /* 0x00001fff00047589 */ /* 0x000e2400000e0000 */
[----:B0-----:R-:W-:-:S13]  /*0140*/  ISETP.NE.AND P0, PT, R4, RZ, PT ;  /* 0x000000ff0400720c */ /* 0x001fda0003f05270 */
[----:B------:R-:W-:Y:S05]  /*0150*/  @P0 BRA `(.L_x_2) ;  /* 0x00000004000c0947 */ /* 0x000fea0003800000 */
[----:B------:R-:W-:Y:S01]  /*0160*/  ELECT P0, URZ, PT ;  /* 0x00000000003f782f */ /* 0x000fe20003800000 */
[----:B------:R-:W-:-:S12]  /*0170*/  BSSY B0, `(.L_x_2) ;  /* 0x0000041000007945 */ /* 0x000fd80003800000 */
[----:B------:R-:W-:Y:S05]  /*0180*/  @!P0 BRA `(.L_x_3) ;  /* 0x0000000000fc8947 */ /* 0x000fea0003800000 */
[----:B------:R-:W0:Y:S01]  /*0190*/  S2UR UR8, SR_CgaCtaId ;  /* 0x00000000000879c3 */ /* 0x000e220000008800 */
[----:B------:R-:W-:Y:S01]  /*01a0*/  UMOV UR4, 0x400 ;  /* 0x0000040000047882 */ /* 0x000fe20000000000 */
[----:B------:R-:W-:Y:S01]  /*01b0*/  UMOV UR5, 0x1 ;  /* 0x0000000100057882 */ /* 0x000fe20000000000 */
[----:B------:R-:W-:Y:S02]  /*01c0*/  UMOV UR6, 0x100 ;  /* 0x0000010000067882 */ /* 0x000fe40000000000 */
[----:B------:R-:W-:-:S04]  /*01d0*/  UIADD3 UR6, -UR6, 0x100000, URZ ;  /* 0x0010000006067890 */ /* 0x000fc8000fffe13f */
[----:B------:R-:W-:Y:S02]  /*01e0*/  USHF.L.U32 UR7, UR6, 0xb, URZ ;  /* 0x0000000b06077899 */ /* 0x000fe4000800063f */
[----:B------:R-:W-:Y:S02]  /*01f0*/  USHF.L.U32 UR6, UR6, 0x1, URZ ;  /* 0x0000000106067899 */ /* 0x000fe4000800063f */
[----:B0-----:R-:W-:Y:S02]  /*0200*/  ULEA UR8, UR8, UR4, 0x18 ;  /* 0x0000000408087291 */ /* 0x001fe4000f8ec03f */
[----:B------:R-:W-:-:S04]  /*0210*/  UIADD3 UR4, -UR5, 0x100000, URZ ;  /* 0x0010000005047890 */ /* 0x000fc8000fffe13f */
[----:B------:R-:W-:Y:S02]  /*0220*/  USHF.L.U32 UR5, UR4, 0xb, URZ ;  /* 0x0000000b04057899 */ /* 0x000fe4000800063f */
[----:B------:R-:W-:Y:S01]  /*0230*/  USHF.L.U32 UR4, UR4, 0x1, URZ ;  /* 0x0000000104047899 */ /* 0x000fe2000800063f */
[----:B------:R-:W0:Y:S11]  /*0240*/  FENCE.VIEW.ASYNC.S ;  /* 0x00000000000073c6 */ /* 0x000e360000000000 */
[----:B0-----:R0:W1:Y:S01]  /*0250*/  SYNCS.EXCH.64 URZ, [UR8], UR4 ;  /* 0x00000004083f75b2 */ /* 0x0010620008000100 */
[----:B------:R0:W2:Y:S01]  /*0260*/  SYNCS.EXCH.64 URZ, [UR8+0xc8], UR6 ;  /* 0x0000c806083f75b2 */ /* 0x0000a20008000100 */
[----:B------:R0:W3:Y:S01]  /*0270*/  SYNCS.EXCH.64 URZ, [UR8+0x8], UR4 ;  /* 0x00000804083f75b2 */ /* 0x0000e20008000100 */
[----:B------:R0:W4:Y:S01]  /*0280*/  SYNCS.EXCH.64 URZ, [UR8+0xd0], UR6 ;  /* 0x0000d006083f75b2 */ /* 0x0001220008000100 */
[----:B------:R0:W0:Y:S01]  /*0290*/  SYNCS.EXCH.64 URZ, [UR8+0x10], UR4 ;  /* 0x00001004083f75b2 */ /* 0x0000220008000100 */
        /* <DEDUP_REMOVED lines=45> */
[----:B-1234-:R-:W-:Y:S01]  /*0570*/  NOP ;  /* 0x0000000000007918 */ /* 0x01efe20000000000 */
.L_x_3:
[----:B0-----:R-:W-:Y:S05]  /*0580*/  BSYNC B0 ;  /* 0x0000000000007941 */ /* 0x001fea0003800000 */
.L_x_2:
[----:B------:R-:W0:Y:S01]  /*0590*/  SHFL.IDX PT, R0, R0, RZ, 0x1f ;  /* 0x00001fff00007589 */ /* 0x000e2200000e0000 */
[----:B------:R-:W1:Y:S01]  /*05a0*/  LDC R4, c[0x0][0x65c] ;  /* 0x00019700ff047b82 */ /* 0x000e620000000800 */
[----:B------:R-:W-:Y:S02]  /*05b0*/  ELECT P0, URZ, PT ;  /* 0x00000000003f782f */ /* 0x000fe40003800000 */
[----:B------:R-:W-:Y:S01]  /*05c0*/  ISETP.NE.AND P2, PT, R7, RZ, PT ;  /* 0x000000ff0700720c */ /* 0x000fe20003f45270 */
[----:B------:R-:W2:Y:S01]  /*05d0*/  S2R R8, SR_CTAID.Y ;  /* 0x0000000000087919 */ /* 0x000ea20000002600 */
[----:B------:R-:W-:Y:S01]  /*05e0*/  UMOV UR4, 0x20 ;  /* 0x0000002000047882 */ /* 0x000fe20000000000 */
[----:B------:R-:W-:Y:S01]  /*05f0*/  NOP ;  /* 0x0000000000007918 */ /* 0x000fe20000000000 */
[----:B------:R-:W-:Y:S01]  /*0600*/  NOP ;  /* 0x0000000000007918 */ /* 0x000fe20000000000 */
[----:B------:R-:W3:Y:S01]  /*0610*/  S2R R6, SR_CTAID.X ;  /* 0x0000000000067919 */ /* 0x000ee20000002500 */
[----:B0-----:R-:W-:-:S02]  /*0620*/  ISETP.NE.OR P0, PT, R0, RZ, !P0 ;  /* 0x000000ff0000720c */ /* 0x001fc40004705670 */
[----:B-1----:R-:W-:Y:S02]  /*0630*/  ISETP.NE.AND P4, PT, R4, 0x1, PT ;  /* 0x000000010400780c */ /* 0x002fe40003f85270 */
[----:B------:R-:W-:-:S04]  /*0640*/  SHF.R.S32.HI R4, RZ, 0x1f, R3 ;  /* 0x0000001fff047819 */ /* 0x000fc80000011403 */
[----:B------:R-:W-:-:S04]  /*0650*/  LEA.HI R4, R4, R3, RZ, 0x2 ;  /* 0x0000000304047211 */ /* 0x000fc800078f10ff */
[----:B------:R-:W-:Y:S01]  /*0660*/  LOP3.LUT R4, R4, 0xfffffffc, RZ, 0xc0, !PT ;  /* 0xfffffffc04047812 */ /* 0x000fe200078ec0ff */
[----:B------:R-:W-:Y:S01]  /*0670*/  VOTEU.ALL UP0, P0 ;  /* 0x00000000003f7886 */ /* 0x000fe20000000000 */
[----:B------:R-:W-:Y:S01]  /*0680*/  VOTEU.ALL UP1, P0 ;  /* 0x00000000003f7886 */ /* 0x000fe20000020000 */
[----:B------:R-:W3:Y:S01]  /*0690*/  @P4 LDC R9, c[0x0][0x10] ;  /* 0x00000400ff094b82 */ /* 0x000ee20000000800 */
[----:B------:R-:W-:Y:S02]  /*06a0*/  @P4 IMAD.MOV.U32 R5, RZ, RZ, RZ ;  /* 0x000000ffff054224 */ /* 0x000fe400078e00ff */
[----:B------:R-:W-:Y:S01]  /*06b0*/  IMAD.IADD R3, R3, 0x1, -R4 ;  /* 0x0000000103037824 */ /* 0x000fe200078e0a04 */
[----:B------:R-:W-:Y:S01]  /*06c0*/  @!UP0 UMOV UR6, 0x400 ;  /* 0x0000040000068882 */ /* 0x000fe20000000000 */
[----:B------:R-:W-:-:S04]  /*06d0*/  @!UP0 UIADD3 UR4, -UR4, 0x100000, URZ ;  /* 0x0010000004048890 */ /* 0x000fc8000fffe13f */
[----:B------:R-:W-:Y:S02]  /*06e0*/  @!UP0 USHF.L.U32 UR5, UR4, 0xb, URZ ;  /* 0x0000000b04058899 */ /* 0x000fe4000800063f */
[----:B------:R-:W-:Y:S01]  /*06f0*/  @!UP0 USHF.L.U32 UR4, UR4, 0x1, URZ ;  /* 0x0000000104048899 */ /* 0x000fe2000800063f */
[----:B--2---:R-:W-:Y:S01]  /*0700*/  @P4 IMAD.MOV.U32 R4, RZ, RZ, R8 ;  /* 0x000000ffff044224 */ /* 0x004fe200078e0008 */
[----:B------:R-:W0:Y:S01]  /*0710*/  @!UP0 S2UR UR7, SR_CgaCtaId ;  /* 0x00000000000789c3 */ /* 0x000e220000008800 */
[----:B------:R-:W-:-:S07]  /*0720*/  @P4 IMAD.MOV.U32 R13, RZ, RZ, RZ ;  /* 0x000000ffff0d4224 */ /* 0x000fce00078e00ff */
[----:B------:R-:W1:Y:S01]  /*0730*/  @!P4 LDC R11, c[0x0][0xc] ;  /* 0x00000300ff0bcb82 */ /* 0x000e620000000800 */
[----:B---3--:R-:W-:-:S04]  /*0740*/  @P4 IMAD.WIDE.U32 R4, R6, R9, R4 ;  /* 0x0000000906044225 */ /* 0x008fc800078e0004 */
[----:B------:R-:W-:Y:S02]  /*0750*/  VIADD R9, R7, 0xffffffff ;  /* 0xffffffff07097836 */ /* 0x000fe40000000000 */
[----:B------:R-:W-:Y:S01]  /*0760*/  @P4 IMAD.MOV.U32 R0, RZ, RZ, R4 ;  /* 0x000000ffff004224 */ /* 0x000fe200078e0004 */
[----:B0-----:R-:W-:Y:S02]  /*0770*/  @!UP0 ULEA UR6, UR7, UR6, 0x18 ;  /* 0x0000000607068291 */ /* 0x001fe4000f8ec03f */
[----:B------:R-:W-:Y:S01]  /*0780*/  ISETP.GE.U32.AND P1, PT, R9, 0x2, PT ;  /* 0x000000020900780c */ /* 0x000fe20003f26070 */
[----:B------:R-:W-:Y:S01]  /*0790*/  VOTEU.ALL UP0, P0 ;  /* 0x00000000003f7886 */ /* 0x000fe20000000000 */
[----:B------:R-:W-:Y:S01]  /*07a0*/  ISETP.NE.AND P0, PT, R3, 0x3, PT ;  /* 0x000000030300780c */ /* 0x000fe20003f05270 */
[----:B------:R-:W-:-:S03]  /*07b0*/  @P4 IMAD.IADD R5, R5, 0x1, R13 ;  /* 0x0000000105054824 */ /* 0x000fc600078e020d */
[----:B------:R-:W-:-:S04]  /*07c0*/  ISETP.EQ.OR P0, PT, R3, RZ, !P0 ;  /* 0x000000ff0300720c */ /* 0x000fc80004702670 */
[----:B------:R-:W-:Y:S01]  /*07d0*/  ISETP.EQ.AND P0, PT, R7, RZ, P0 ;  /* 0x000000ff0700720c */ /* 0x000fe20000702270 */
[----:B------:R-:W-:Y:S01]  /*07e0*/  IMAD.MOV.U32 R7, RZ, RZ, RZ ;  /* 0x000000ffff077224 */ /* 0x000fe200078e00ff */
[----:B------:R-:W0:Y:S02]  /*07f0*/  FENCE.VIEW.ASYNC.S ;  /* 0x00000000000073c6 */ /* 0x000e240000000000 */
[----:B0-----:R0:W2:Y:S01]  /*0800*/  @!UP0 SYNCS.EXCH.64 URZ, [UR6+0x1a0], UR4 ;  /* 0x0001a004063f85b2 */ /* 0x0010a20008000100 */
[----:B------:R-:W-:Y:S01]  /*0810*/  SEL R4, RZ, 0x1, !P0 ;  /* 0x00000001ff047807 */ /* 0x000fe20004000000 */
[----:B-1----:R-:W-:-:S03]  /*0820*/  @!P4 IMAD.WIDE.U32 R10, R11, R8, R6 ;  /* 0x000000080b0ac225 */ /* 0x002fc600078e0006 */
[----:B------:R-:W-:Y:S01]  /*0830*/  SEL R4, R4, 0x2, P1 ;  /* 0x0000000204047807 */ /* 0x000fe20000800000 */
[----:B------:R-:W-:Y:S02]  /*0840*/  @!P4 IMAD.MOV.U32 R0, RZ, RZ, R10 ;  /* 0x000000ffff00c224 */ /* 0x000fe400078e000a */
[----:B------:R-:W-:Y:S01]  /*0850*/  @!P4 IMAD.MOV.U32 R5, RZ, RZ, R11 ;  /* 0x000000ffff05c224 */ /* 0x000fe200078e000b */
[----:B------:R0:W2:Y:S01]  /*0860*/  @!UP1 SYNCS.EXCH.64 URZ, [UR6+0x1a8], UR4 ;  /* 0x0001a804063f95b2 */ /* 0x0000a20008000100 */
[----:B------:R-:W-:Y:S01]  /*0870*/  NOP ;  /* 0x0000000000007918 */ /* 0x000fe20000000000 */
[----:B--2---:R-:W-:Y:S06]  /*0880*/  BAR.SYNC.DEFER_BLOCKING 0x0 ;  /* 0x0000000000007b1d */ /* 0x004fec0000010000 */
[----:B------:R-:W-:Y:S05]  /*0890*/  @!P2 BRA `(.L_x_4) ;  /* 0x0000004c000ca947 */ /* 0x000fea0003800000 */
[----:B------:R-:W-:-:S13]  /*08a0*/  ISETP.GT.U32.AND P0, PT, R9, 0x1, PT ;  /* 0x000000010900780c */ /* 0x000fda0003f04070 */
[----:B0-----:R-:W-:Y:S05]  /*08b0*/  @P0 EXIT ;  /* 0x000000000000094d */ /* 0x001fea0003800000 */
[----:B------:R-:W-:Y:S01]  /*08c0*/  ULDC.64 UR4, c[0x0][0x650] ;  /* 0x0001940000047ab9 */ /* 0x000fe20000000a00 */
[----:B------:R-:W-:Y:S01]  /*08d0*/  PRMT R9, RZ, 0x7610, R9 ;  /* 0x00007610ff097816 */ /* 0x000fe20000000009 */
[----:B------:R-:W-:Y:S01]  /*08e0*/  IMAD.MOV.U32 R16, RZ, RZ, -0x1 ;  /* 0xffffffffff107424 */ /* 0x000fe200078e00ff */
[----:B------:R-:W-:Y:S01]  /*08f0*/  ISETP.GE.U32.AND P0, PT, R0, UR4, PT ;  /* 0x0000000400007c0c */ /* 0x000fe2000bf06070 */
[----:B------:R-:W-:Y:S02]  /*0900*/  IMAD.MOV.U32 R12, RZ, RZ, -0x1 ;  /* 0xffffffffff0c7424 */ /* 0x000fe400078e00ff */
[----:B------:R-:W-:Y:S01]  /*0910*/  IMAD.MOV.U32 R21, RZ, RZ, -0x1 ;  /* 0xffffffffff157424 */ /* 0x000fe200078e00ff */
[----:B------:R-:W-:-:S13]  /*0920*/  ISETP.GE.U32.AND.EX P0, PT, R5, UR5, PT, P0 ;  /* 0x0000000505007c0c */ /* 0x000fda000bf06100 */
[----:B------:R-:W-:Y:S05]  /*0930*/  @P0 BRA `(.L_x_5) ;  /* 0x0000000400640947 */ /* 0x000fea0003800000 */
[----:B------:R-:W0:Y:S01]  /*0940*/  LDC.64 R16, c[0x0][0x628] ;  /* 0x00018a00ff107b82 */ /* 0x000e220000000a00 */
[----:B------:R-:W-:Y:S02]  /*0950*/  IMAD.MOV.U32 R10, RZ, RZ, R0 ;  /* 0x000000ffff0a7224 */ /* 0x000fe400078e0000 */
[----:B------:R-:W-:-:S05]  /*0960*/  IMAD.MOV.U32 R11, RZ, RZ, R5 ;  /* 0x000000ffff0b7224 */ /* 0x000fca00078e0005 */
[----:B------:R-:W1:Y:S08]  /*0970*/  LDC R18, c[0x0][0x630] ;  /* 0x00018c00ff127b82 */ /* 0x000e700000000800 */
[----:B------:R-:W2:Y:S01]  /*0980*/  LDC.64 R20, c[0x0][0x620] ;  /* 0x00018800ff147b82 */ /* 0x000ea20000000a00 */
[----:B0-----:R-:W-:-:S04]  /*0990*/  ISETP.NE.U32.AND P0, PT, R16, RZ, PT ;  /* 0x000000ff1000720c */ /* 0x001fc80003f05070 */
[----:B------:R-:W-:-:S13]  /*09a0*/  ISETP.NE.AND.EX P0, PT, R17, RZ, PT, P0 ;  /* 0x000000ff1100720c */ /* 0x000fda0003f05300 */
[----:B-12---:R-:W-:Y:S05]  /*09b0*/  @!P0 BRA `(.L_x_6) ;  /* 0x0000000000288947 */ /* 0x006fea0003800000 */
[----:B------:R-:W0:Y:S02]  /*09c0*/  LDC R3, c[0x0][0x634] ;  /* 0x00018d00ff037b82 */ /* 0x000e240000000800 */
[----:B0-----:R-:W-:-:S05]  /*09d0*/  IADD3 R3, P0, R0, R3, RZ ;  /* 0x0000000300037210 */ /* 0x001fca0007f1e0ff */
[----:B------:R-:W-:-:S04]  /*09e0*/  IMAD.X R9, RZ, RZ, R5, P0 ;  /* 0x000000ffff097224 */ /* 0x000fc800000e0605 */
[----:B------:R-:W-:-:S04]  /*09f0*/  IMAD.WIDE.U32 R10, R9, R16, RZ ;  /* 0x00000010090a7225 */ /* 0x000fc800078e00ff */
[----:B------:R-:W-:-:S04]  /*0a00*/  IMAD.WIDE.U32 R12, P0, R3, R17, R10 ;  /* 0x00000011030c7225 */ /* 0x000fc8000780000a */
[----:B------:R-:W-:-:S04]  /*0a10*/  IMAD.WIDE.U32 R10, R3, R16, RZ ;  /* 0x00000010030a7225 */ /* 0x000fc800078e00ff */
[----:B------:R-:W-:Y:S01]  /*0a20*/  IMAD.X R15, RZ, RZ, RZ, P0 ;  /* 0x000000ffff0f7224 */ /* 0x000fe200000e06ff */
[----:B------:R-:W-:Y:S01]  /*0a30*/  IADD3 RZ, P0, R11, R12, RZ ;  /* 0x0000000c0bff7210 */ /* 0x000fe20007f1e0ff */
[----:B------:R-:W-:-:S04]  /*0a40*/  IMAD.MOV.U32 R14, RZ, RZ, R13 ;  /* 0x000000ffff0e7224 */ /* 0x000fc800078e000d */
[----:B------:R-:W-:-:S08]  /*0a50*/  IMAD.WIDE.U32.X R10, R9, R17, R14, P0 ;  /* 0x00000011090a7225 */ /* 0x000fd000000e040e */
.L_x_6:
[-CC-:B------:R-:W-:Y:S01]  /*0a60*/  SHF.R.U64 R26, R10, R18.reuse, R11.reuse ;  /* 0x000000120a1a7219 */ /* 0x180fe2000000120b */
[----:B------:R-:W0:Y:S01]  /*0a70*/  LDC.64 R22, c[0x0][0x640] ;  /* 0x00019000ff167b82 */ /* 0x000e220000000a00 */
[----:B------:R-:W-:Y:S01]  /*0a80*/  SHF.R.U32.HI R7, RZ, R18, R11 ;  /* 0x00000012ff077219 */ /* 0x000fe2000001160b */
[----:B------:R-:W-:Y:S01]  /*0a90*/  ULDC UR4, c[0x0][0x150] ;  /* 0x0000540000047ab9 */ /* 0x000fe20000000800 */
[----:B------:R-:W-:Y:S01]  /*0aa0*/  IADD3 R9, P0, RZ, -R26, RZ ;  /* 0x8000001aff097210 */ /* 0x000fe20007f1e0ff */
[----:B------:R-:W-:Y:S01]  /*0ab0*/  IMAD.MOV.U32 R10, RZ, RZ, R0 ;  /* 0x000000ffff0a7224 */ /* 0x000fe200078e0000 */
[----:B------:R-:W-:Y:S01]  /*0ac0*/  I2FP.F32.U32 R3, R6 ;  /* 0x0000000600037245 */ /* 0x000fe20000201000 */
[----:B------:R-:W-:Y:S02]  /*0ad0*/  IMAD.MOV.U32 R11, RZ, RZ, R5 ;  /* 0x000000ffff0b7224 */ /* 0x000fe400078e0005 */
[----:B------:R-:W1:Y:S01]  /*0ae0*/  LDC R14, c[0x0][0x618] ;  /* 0x00018600ff0e7b82 */ /* 0x000e620000000800 */
[----:B------:R-:W-:-:S02]  /*0af0*/  IMAD.X R13, RZ, RZ, ~R7, P0 ;  /* 0x000000ffff0d7224 */ /* 0x000fc400000e0e07 */
[----:B------:R-:W-:Y:S01]  /*0b00*/  FMUL R3, R3, UR4 ;  /* 0x0000000403037c20 */ /* 0x000fe20008400000 */
[----:B------:R-:W-:Y:S01]  /*0b10*/  IMAD.WIDE.U32 R10, R9, R20, R10 ;  /* 0x00000014090a7225 */ /* 0x000fe200078e000a */
[----:B------:R-:W-:-:S03]  /*0b20*/  ULDC UR4, c[0x0][0x154] ;  /* 0x0000550000047ab9 */ /* 0x000fc60000000800 */
[----:B------:R-:W-:Y:S01]  /*0b30*/  IMAD R12, R13, R20, RZ ;  /* 0x000000140d0c7224 */ /* 0x000fe200078e02ff */
[----:B------:R-:W2:Y:S01]  /*0b40*/  LDC R7, c[0x0][0x144] ;  /* 0x00005100ff077b82 */ /* 0x000ea20000000800 */
[----:B------:R-:W3:Y:S01]  /*0b50*/  F2I.U32.TRUNC.NTZ R3, R3 ;  /* 0x0000000300037305 */ /* 0x000ee2000020f000 */
[----:B------:R-:W-:Y:S02]  /*0b60*/  IMAD.MOV.U32 R13, RZ, RZ, -0x1 ;  /* 0xffffffffff0d7424 */ /* 0x000fe400078e00ff */
[----:B------:R-:W-:-:S04]  /*0b70*/  IMAD R9, R9, R21, R12 ;  /* 0x0000001509097224 */ /* 0x000fc800078e020c */
[----:B------:R-:W4:Y:S01]  /*0b80*/  LDC R18, c[0x0][0x608] ;  /* 0x00018200ff127b82 */ /* 0x000f220000000800 */
[----:B------:R-:W-:Y:S01]  /*0b90*/  IMAD.IADD R11, R11, 0x1, R9 ;  /* 0x000000010b0b7824 */ /* 0x000fe200078e0209 */
[----:B0-----:R-:W-:Y:S02]  /*0ba0*/  ISETP.NE.U32.AND P0, PT, R22, RZ, PT ;  /* 0x000000ff1600720c */ /* 0x001fe40003f05070 */
[----:B------:R-:W-:Y:S02]  /*0bb0*/  I2FP.F32.U32 R9, R8 ;  /* 0x0000000800097245 */ /* 0x000fe40000201000 */
[----:B------:R-:W-:Y:S02]  /*0bc0*/  ISETP.NE.AND.EX P0, PT, R23, RZ, PT, P0 ;  /* 0x000000ff1700720c */ /* 0x000fe40003f05300 */
[----:B------:R-:W0:Y:S01]  /*0bd0*/  LDC R12, c[0x0][0x658] ;  /* 0x00019600ff0c7b82 */ /* 0x000e220000000800 */
[-C--:B-1----:R-:W-:Y:S01]  /*0be0*/  SHF.R.U64 R16, R10, R14.reuse, R11 ;  /* 0x0000000e0a107219 */ /* 0x082fe2000000120b */
[----:B---3--:R-:W-:Y:S01]  /*0bf0*/  IMAD.MOV R10, RZ, RZ, -R3 ;  /* 0x000000ffff0a7224 */ /* 0x008fe200078e0a03 */
[----:B------:R-:W-:-:S05]  /*0c00*/  SHF.R.U32.HI R11, RZ, R14, R11 ;  /* 0x0000000eff0b7219 */ /* 0x000fca000001160b */
[----:B------:R-:W1:Y:S01]  /*0c10*/  LDC R17, c[0x0][0x148] ;  /* 0x00005200ff117b82 */ /* 0x000e620000000800 */
[----:B--2---:R-:W-:Y:S02]  /*0c20*/  IMAD R3, R7, R10, R6 ;  /* 0x0000000a07037224 */ /* 0x004fe400078e0206 */
[----:B------:R-:W-:-:S04]  /*0c30*/  FMUL R7, R9, UR4 ;  /* 0x0000000409077c20 */ /* 0x000fc80008400000 */
[----:B------:R2:W3:Y:S01]  /*0c40*/  F2I.U32.TRUNC.NTZ R15, R7 ;  /* 0x00000007000f7305 */ /* 0x0004e2000020f000 */
[----:B------:R-:W1:Y:S01]  /*0c50*/  LDC R21, c[0x0][0x600] ;  /* 0x00018000ff157b82 */ /* 0x000e620000000800 */
[-CC-:B----4-:R-:W-:Y:S02]  /*0c60*/  SHF.R.U64 R27, R16, R18.reuse, R11.reuse ;  /* 0x00000012101b7219 */ /* 0x190fe4000000120b */
[----:B------:R-:W-:Y:S01]  /*0c70*/  SHF.R.U32.HI R9, RZ, R18, R11 ;  /* 0x00000012ff097219 */ /* 0x000fe2000001160b */
[----:B------:R-:W-:-:S04]  /*0c80*/  IMAD.MOV.U32 R11, RZ, RZ, 0x1 ;  /* 0x00000001ff0b7424 */ /* 0x000fc800078e00ff */
[----:B------:R-:W4:Y:S01]  /*0c90*/  LDC R20, c[0x0][0x648] ;  /* 0x00019200ff147b82 */ /* 0x000f220000000800 */
[-C--:B0-----:R-:W-:Y:S02]  /*0ca0*/  SHF.L.U32 R6, R13, R12.reuse, RZ ;  /* 0x0000000c0d067219 */ /* 0x081fe400000006ff */
[-CC-:B------:R-:W-:Y:S02]  /*0cb0*/  SHF.R.U64 R18, R27, R12.reuse, R9.reuse ;  /* 0x0000000c1b127219 */ /* 0x180fe40000001209 */
[----:B------:R-:W-:Y:S02]  /*0cc0*/  SHF.R.U32.HI R19, RZ, R12, R9 ;  /* 0x0000000cff137219 */ /* 0x000fe40000011609 */
[----:B------:R-:W-:Y:S01]  /*0cd0*/  LOP3.LUT R14, RZ, R6, RZ, 0x33, !PT ;  /* 0x00000006ff0e7212 */ /* 0x000fe200078e33ff */
[----:B------:R-:W0:Y:S01]  /*0ce0*/  LDC R25, c[0x0][0x638] ;  /* 0x00018e00ff197b82 */ /* 0x000e220000000800 */
[----:B------:R-:W-:Y:S01]  /*0cf0*/  SHF.L.U32 R9, R11, R12, RZ ;  /* 0x0000000c0b097219 */ /* 0x000fe200000006ff */
[----:B------:R-:W-:-:S02]  /*0d00*/  IMAD.MOV.U32 R6, RZ, RZ, R18 ;  /* 0x000000ffff067224 */ /* 0x000fc400078e0012 */
[----:B--2---:R-:W-:-:S04]  /*0d10*/  IMAD.MOV.U32 R7, RZ, RZ, R19 ;  /* 0x000000ffff077224 */ /* 0x004fc800078e0013 */
[----:B------:R-:W2:Y:S01]  /*0d20*/  LDC R24, c[0x0][0x610] ;  /* 0x00018400ff187b82 */ /* 0x000ea20000000800 */
[----:B---3--:R-:W-:Y:S05]  /*0d30*/  @!P0 BRA `(.L_x_7) ;  /* 0x0000000000288947 */ /* 0x008fea0003800000 */
[----:B------:R-:W3:Y:S02]  /*0d40*/  LDC R13, c[0x0][0x64c] ;  /* 0x00019300ff0d7b82 */ /* 0x000ee40000000800 */
[----:B---3--:R-:W-:-:S05]  /*0d50*/  IADD3 R13, P0, R18, R13, RZ ;  /* 0x0000000d120d7210 */ /* 0x008fca0007f1e0ff */
        /* <DEDUP_REMOVED lines=8> */
.L_x_7:
[----:B----4-:R-:W-:Y:S01]  /*0de0*/  SHF.R.U64 R6, R6, R20, R7 ;  /* 0x0000001406067219 */ /* 0x010fe20000001207 */
[----:B-1----:R-:W-:Y:S01]  /*0df0*/  VIADD R7, R21, 0xffffffff ;  /* 0xffffffff15077836 */ /* 0x002fe20000000000 */
[----:B------:R-:W-:Y:S01]  /*0e00*/  LOP3.LUT R14, R27, R14, RZ, 0xc0, !PT ;  /* 0x0000000e1b0e7212 */ /* 0x000fe200078ec0ff */
[----:B------:R-:W-:Y:S02]  /*0e10*/  IMAD.MOV R15, RZ, RZ, -R15 ;  /* 0x000000ffff0f7224 */ /* 0x000fe400078e0a0f */
[----:B------:R-:W-:Y:S01]  /*0e20*/  IMAD.MOV R10, RZ, RZ, -R6 ;  /* 0x000000ffff0a7224 */ /* 0x000fe200078e0a06 */
[----:B------:R-:W-:Y:S01]  /*0e30*/  LOP3.LUT R7, R16, R7, RZ, 0xc0, !PT ;  /* 0x0000000710077212 */ /* 0x000fe200078ec0ff */
[----:B------:R-:W-:Y:S02]  /*0e40*/  IMAD R14, R9, R6, R14 ;  /* 0x00000006090e7224 */ /* 0x000fe400078e020e */
[----:B------:R-:W-:Y:S02]  /*0e50*/  @P4 IMAD R3, R17, R15, R8 ;  /* 0x0000000f11034224 */ /* 0x000fe400078e0208 */
[----:B0-----:R-:W-:-:S02]  /*0e60*/  IMAD R6, R10, R25, R18 ;  /* 0x000000190a067224 */ /* 0x001fc400078e0212 */
[----:B--2---:R-:W-:Y:S02]  /*0e70*/  IMAD R3, R14, R24, R3 ;  /* 0x000000180e037224 */ /* 0x004fe400078e0203 */
[----:B------:R-:W-:Y:S02]  /*0e80*/  IMAD R6, R6, R21, R7 ;  /* 0x0000001506067224 */ /* 0x000fe400078e0207 */
[----:B------:R-:W-:Y:S02]  /*0e90*/  IMAD.MOV.U32 R9, RZ, RZ, 0x1 ;  /* 0x00000001ff097424 */ /* 0x000fe400078e00ff */
[----:B------:R-:W-:Y:S01]  /*0ea0*/  IMAD.MOV.U32 R21, RZ, RZ, R26 ;  /* 0x000000ffff157224 */ /* 0x000fe200078e001a */
[----:B------:R-:W-:Y:S02]  /*0eb0*/  SEL R12, R6, R3, !P4 ;  /* 0x00000003060c7207 */ /* 0x000fe40006000000 */
[----:B------:R-:W-:-:S07]  /*0ec0*/  SEL R16, R3, R6, !P4 ;  /* 0x0000000603107207 */ /* 0x000fce0006000000 */
.L_x_5:
[----:B------:R-:W-:-:S08]  /*0ed0*/  NOP ;  /* 0x0000000000007918 */ /* 0x000fd00000000000 */
[----:B------:R-:W0:Y:S02]  /*0ee0*/  USETMAXREG.TRY_ALLOC.CTAPOOL UP0, 0xe8 ;  /* 0x000000e8000079c8 */ /* 0x000e240008000600 */
[----:B0-----:R-:W-:-:S13]  /*0ef0*/  PLOP3.LUT P0, PT, PT, PT, UP0, 0x80, 0x0 ;  /* 0x000000000000781c */ /* 0x001fda0003f0f008 */
[----:B------:R-:W-:Y:S05]  /*0f00*/  @!P0 BRA `(.L_x_5) ;  /* 0xfffffffc00f08947 */ /* 0x000fea000383ffff */
[----:B------:R-:W-:Y:S01]  /*0f10*/  ULDC.64 UR4, c[0x0][0x598] ;  /* 0x0001660000047ab9 */ /* 0x000fe20000000a00 */
[----:B------:R-:W-:Y:S01]  /*0f20*/  ULDC.64 UR16, c[0x0][0x208] ;  /* 0x0000820000107ab9 */ /* 0x000fe20000000a00 */
[----:B------:R-:W-:-:S04]  /*0f30*/  ISETP.NE.U32.AND P0, PT, RZ, UR4, PT ;  /* 0x00000004ff007c0c */ /* 0x000fc8000bf05070 */
[----:B------:R-:W-:-:S13]  /*0f40*/  ISETP.NE.AND.EX P0, PT, RZ, UR5, PT, P0 ;  /* 0x00000005ff007c0c */ /* 0x000fda000bf05300 */
[----:B------:R-:W-:Y:S05]  /*0f50*/  @!P0 BRA `(.L_x_8) ;  /* 0x00000000001c8947 */ /* 0x000fea0003800000 */
[----:B------:R-:W0:Y:S02]  /*0f60*/  LDC.64 R6, c[0x0][0x598] ;  /* 0x00016600ff067b82 */ /* 0x000e240000000a00 */
[----:B0-----:R-:W2:Y:S02]  /*0f70*/  LDG.E.64 R6, desc[UR16][R6.64] ;  /* 0x0000001006067981 */ /* 0x001ea4000c1e1b00 */
[----:B--2---:R-:W-:-:S04]  /*0f80*/  ISETP.NE.U32.AND P0, PT, R6, RZ, PT ;  /* 0x000000ff0600720c */ /* 0x004fc80003f05070 */
[----:B------:R-:W-:-:S13]  /*0f90*/  ISETP.NE.AND.EX P0, PT, R7, RZ, PT, P0 ;  /* 0x000000ff0700720c */ /* 0x000fda0003f05300 */
[----:B------:R-:W-:Y:S05]  /*0fa0*/  @!P0 BRA `(.L_x_8) ;  /* 0x0000000000088947 */ /* 0x000fea0003800000 */
[----:B------:R0:W5:Y:S01]  /*0fb0*/  LD.E R3, desc[UR16][R6.64] ;  /* 0x0000001006037980 */ /* 0x000162000c101900 */
[----:B------:R-:W-:Y:S05]  /*0fc0*/  BRA `(.L_x_9) ;  /* 0x0000000000207947 */ /* 0x000fea0003800000 */
.L_x_8:
[----:B------:R-:W-:Y:S02]  /*0fd0*/  ULDC.64 UR4, c[0x0][0x588] ;  /* 0x0001620000047ab9 */ /* 0x000fe40000000a00 */
[----:B------:R-:W-:-:S04]  /*0fe0*/  ISETP.NE.U32.AND P0, PT, RZ, UR4, PT ;  /* 0x00000004ff007c0c */ /* 0x000fc8000bf05070 */
[----:B------:R-:W-:-:S13]  /*0ff0*/  ISETP.NE.AND.EX P0, PT, RZ, UR5, PT, P0 ;  /* 0x00000005ff007c0c */ /* 0x000fda000bf05300 */
[----:B------:R-:W-:Y:S05]  /*1000*/  @!P0 BRA `(.L_x_10) ;  /* 0x00000000000c8947 */ /* 0x000fea0003800000 */
[----:B------:R-:W0:Y:S02]  /*1010*/  LDC.64 R6, c[0x0][0x588] ;  /* 0x00016200ff067b82 */ /* 0x000e240000000a00 */
[----:B0-----:R1:W5:Y:S01]  /*1020*/  LDG.E R3, desc[UR16][R6.64] ;  /* 0x0000001006037981 */ /* 0x001362000c1e1900 */
[----:B------:R-:W-:Y:S05]  /*1030*/  BRA `(.L_x_9) ;  /* 0x0000000000047947 */ /* 0x000fea0003800000 */
.L_x_10:
[----:B------:R-:W2:Y:S02]  /*1040*/  LDC R3, c[0x0][0x580] ;  /* 0x00016000ff037b82 */ /* 0x000ea40000000800 */
.L_x_9:
[----:B------:R-:W-:Y:S02]  /*1050*/  ULDC.64 UR4, c[0x0][0x5a0] ;  /* 0x0001680000047ab9 */ /* 0x000fe40000000a00 */
[----:B------:R-:W-:-:S04]  /*1060*/  ISETP.NE.U32.AND P0, PT, RZ, UR4, PT ;  /* 0x00000004ff007c0c */ /* 0x000fc8000bf05070 */
[----:B------:R-:W-:-:S13]  /*1070*/  ISETP.NE.AND.EX P0, PT, RZ, UR5, PT, P0 ;  /* 0x00000005ff007c0c */ /* 0x000fda000bf05300 */
[----:B------:R-:W-:Y:S05]  /*1080*/  @!P0 BRA `(.L_x_11) ;  /* 0x00000000001c8947 */ /* 0x000fea0003800000 */
[----:B01----:R-:W0:Y:S02]  /*1090*/  LDC.64 R6, c[0x0][0x5a0] ;  /* 0x00016800ff067b82 */ /* 0x003e240000000a00 */
[----:B0-----:R-:W3:Y:S02]  /*10a0*/  LDG.E.64 R6, desc[UR16][R6.64] ;  /* 0x0000001006067981 */ /* 0x001ee4000c1e1b00 */
[----:B---3--:R-:W-:-:S04]  /*10b0*/  ISETP.NE.U32.AND P0, PT, R6, RZ, PT ;  /* 0x000000ff0600720c */ /* 0x008fc80003f05070 */
[----:B------:R-:W-:-:S13]  /*10c0*/  ISETP.NE.AND.EX P0, PT, R7, RZ, PT, P0 ;  /* 0x000000ff0700720c */ /* 0x000fda0003f05300 */
[----:B------:R-:W-:Y:S05]  /*10d0*/  @!P0 BRA `(.L_x_11) ;  /* 0x0000000000088947 */ /* 0x000fea0003800000 */
[----:B------:R0:W5:Y:S01]  /*10e0*/  LD.E R10, desc[UR16][R6.64] ;  /* 0x00000010060a7980 */ /* 0x000162000c101900 */
[----:B------:R-:W-:Y:S05]  /*10f0*/  BRA `(.L_x_12) ;  /* 0x0000000000207947 */ /* 0x000fea0003800000 */
.L_x_11:
[----:B------:R-:W-:Y:S02]  /*1100*/  ULDC.64 UR4, c[0x0][0x590] ;  /* 0x0001640000047ab9 */ /* 0x000fe40000000a00 */
[----:B------:R-:W-:-:S04]  /*1110*/  ISETP.NE.U32.AND P0, PT, RZ, UR4, PT ;  /* 0x00000004ff007c0c */ /* 0x000fc8000bf05070 */
[----:B------:R-:W-:-:S13]  /*1120*/  ISETP.NE.AND.EX P0, PT, RZ, UR5, PT, P0 ;  /* 0x00000005ff007c0c */ /* 0x000fda000bf05300 */
[----:B------:R-:W-:Y:S05]  /*1130*/  @!P0 BRA `(.L_x_13) ;  /* 0x00000000000c8947 */ /* 0x000fea0003800000 */
[----:B------:R-:W3:Y:S02]  /*1140*/  LDC.64 R10, c[0x0][0x590] ;  /* 0x00016400ff0a7b82 */ /* 0x000ee40000000a00 */
[----:B---3--:R3:W5:Y:S01]  /*1150*/  LDG.E R10, desc[UR16][R10.64] ;  /* 0x000000100a0a7981 */ /* 0x008762000c1e1900 */
[----:B------:R-:W-:Y:S05]  /*1160*/  BRA `(.L_x_12) ;  /* 0x0000000000047947 */ /* 0x000fea0003800000 */
.L_x_13:
[----:B------:R-:W4:Y:S02]  /*1170*/  LDC R10, c[0x0][0x584] ;  /* 0x00016100ff0a7b82 */ /* 0x000f240000000800 */
.L_x_12:
[----:B------:R-:W-:-:S13]  /*1180*/  LOP3.LUT P0, RZ, R9, 0xff, RZ, 0xc0, !PT ;  /* 0x000000ff09ff7812 */ /* 0x000fda000780c0ff */
[----:B------:R-:W-:Y:S05]  /*1190*/  @!P0 EXIT ;  /* 0x000000000000894d */ /* 0x000fea0003800000 */
[----:B------:R-:W-:Y:S01]  /*11a0*/  ULDC UR4, c[0x0][0x28c] ;  /* 0x0000a30000047ab9 */ /* 0x000fe20000000800 */
[----:B------:R-:W-:Y:S01]  /*11b0*/  LOP3.LUT R85, R4, 0x1, RZ, 0xfc, !PT ;  /* 0x0000000104557812 */ /* 0x000fe200078efcff */
[----:B------:R-:W-:-:S04]  /*11c0*/  UIADD3 UR4, UR4, 0x1f, URZ ;  /* 0x0000001f04047890 */ /* 0x000fc8000fffe03f */
[----:B------:R-:W-:-:S04]  /*11d0*/  USHF.R.S32.HI UR5, URZ, 0x1f, UR4 ;  /* 0x0000001f3f057899 */ /* 0x000fc80008011404 */
[----:B------:R-:W-:-:S03]  /*11e0*/  ULEA.HI UR5, UR5, UR4, URZ, 0x5 ;  /* 0x0000000405057291 */ /* 0x000fc6000f8f283f */
[----:B------:R-:W-:Y:S01]  /*11f0*/  UMOV UR4, URZ ;  /* 0x0000003f00047c82 */ /* 0x000fe20008000000 */
[----:B------:R-:W-:-:S03]  /*1200*/  USHF.R.S32.HI UR9, URZ, 0x5, UR5 ;  /* 0x000000053f097899 */ /* 0x000fc60008011405 */
[----:B------:R-:W-:-:S09]  /*1210*/  UMOV UR5, URZ ;  /* 0x0000003f00057c82 */ /* 0x000fd20008000000 */
.L_x_102:
[----:B01----:R-:W-:Y:S01]  /*1220*/  LOP3.LUT R6, R2, 0x80, RZ, 0xc0, !PT ;  /* 0x0000008002067812 */ /* 0x003fe200078ec0ff */
[----:B------:R-:W0:Y:S01]  /*1230*/  S2UR UR13, SR_CgaCtaId ;  /* 0x00000000000d79c3 */ /* 0x000e220000008800 */
[----:B------:R-:W-:Y:S01]  /*1240*/  UMOV UR12, 0x400 ;  /* 0x00000400000c7882 */ /* 0x000fe20000000000 */
[----:B------:R-:W-:Y:S01]  /*1250*/  UMOV UR6, URZ ;  /* 0x0000003f00067c82 */ /* 0x000fe20008000000 */
[----:B------:R-:W-:Y:S01]  /*1260*/  SHF.R.U32.HI R6, RZ, 0x7, R6 ;  /* 0x00000007ff067819 */ /* 0x000fe20000011606 */
[----:B------:R-:W-:Y:S01]  /*1270*/  UMOV UR7, URZ ;  /* 0x0000003f00077c82 */ /* 0x000fe20008000000 */
[----:B------:R-:W-:Y:S01]  /*1280*/  UMOV UR18, UR5 ;  /* 0x0000000500127c82 */ /* 0x000fe20008000000 */
[----:B------:R-:W-:Y:S01]  /*1290*/  CS2R R22, SRZ ;  /* 0x0000000000167805 */ /* 0x000fe2000001ff00 */
[----:B---3--:R-:W-:Y:S01]  /*12a0*/  IMAD.MOV.U32 R11, RZ, RZ, RZ ;  /* 0x000000ffff0b7224 */ /* 0x008fe200078e00ff */
[----:B------:R-:W1:Y:S01]  /*12b0*/  LDC R7, c[0x0][0x28c] ;  /* 0x0000a300ff077b82 */ /* 0x000e620000000800 */
[----:B------:R-:W3:Y:S01]  /*12c0*/  SHFL.IDX PT, R6, R6, RZ, 0x1f ;  /* 0x00001fff06067589 */ /* 0x000ee200000e0000 */
[----:B------:R-:W-:-:S02]  /*12d0*/  CS2R R56, SRZ ;  /* 0x0000000000387805 */ /* 0x000fc4000001ff00 */
[----:B------:R-:W-:Y:S02]  /*12e0*/  CS2R R58, SRZ ;  /* 0x00000000003a7805 */ /* 0x000fe4000001ff00 */
[----:B------:R-:W-:Y:S02]  /*12f0*/  CS2R R60, SRZ ;  /* 0x00000000003c7805 */ /* 0x000fe4000001ff00 */
[----:B------:R-:W-:Y:S02]  /*1300*/  CS2R R62, SRZ ;  /* 0x00000000003e7805 */ /* 0x000fe4000001ff00 */
[----:B------:R-:W-:Y:S02]  /*1310*/  CS2R R64, SRZ ;  /* 0x0000000000407805 */ /* 0x000fe4000001ff00 */
[----:B------:R-:W-:Y:S02]  /*1320*/  CS2R R66, SRZ ;  /* 0x0000000000427805 */ /* 0x000fe4000001ff00 */
[----:B------:R-:W-:-:S02]  /*1330*/  CS2R R68, SRZ ;  /* 0x0000000000447805 */ /* 0x000fc4000001ff00 */
[----:B------:R-:W-:Y:S02]  /*1340*/  CS2R R70, SRZ ;  /* 0x0000000000467805 */ /* 0x000fe4000001ff00 */
[----:B------:R-:W-:Y:S02]  /*1350*/  CS2R R72, SRZ ;  /* 0x0000000000487805 */ /* 0x000fe4000001ff00 */
[----:B------:R-:W-:Y:S02]  /*1360*/  CS2R R74, SRZ ;  /* 0x00000000004a7805 */ /* 0x000fe4000001ff00 */
[----:B------:R-:W-:Y:S02]  /*1370*/  CS2R R76, SRZ ;  /* 0x00000000004c7805 */ /* 0x000fe4000001ff00 */
[----:B------:R-:W-:Y:S02]  /*1380*/  CS2R R78, SRZ ;  /* 0x00000000004e7805 */ /* 0x000fe4000001ff00 */
[----:B------:R-:W-:-:S02]  /*1390*/  CS2R R80, SRZ ;  /* 0x0000000000507805 */ /* 0x000fc4000001ff00 */
[----:B------:R-:W-:Y:S01]  /*13a0*/  CS2R R82, SRZ ;  /* 0x0000000000527805 */ /* 0x000fe2000001ff00 */
[----:B------:R-:W-:Y:S01]  /*13b0*/  IMAD.MOV.U32 R84, RZ, RZ, RZ ;  /* 0x000000ffff547224 */ /* 0x000fe200078e00ff */
[----:B------:R-:W-:Y:S01]  /*13c0*/  CS2R R40, SRZ ;  /* 0x0000000000287805 */ /* 0x000fe2000001ff00 */
[----:B------:R-:W-:Y:S01]  /*13d0*/  IMAD.U32 R9, RZ, RZ, UR4 ;  /* 0x00000004ff097e24 */ /* 0x000fe2000f8e00ff */
[----:B------:R-:W-:Y:S02]  /*13e0*/  CS2R R42, SRZ ;  /* 0x00000000002a7805 */ /* 0x000fe4000001ff00 */
[----:B------:R-:W-:Y:S02]  /*13f0*/  CS2R R44, SRZ ;  /* 0x00000000002c7805 */ /* 0x000fe4000001ff00 */
[----:B------:R-:W-:Y:S02]  /*1400*/  CS2R R46, SRZ ;  /* 0x00000000002e7805 */ /* 0x000fe4000001ff00 */
[----:B------:R-:W-:-:S02]  /*1410*/  CS2R R48, SRZ ;  /* 0x0000000000307805 */ /* 0x000fc4000001ff00 */
[----:B------:R-:W-:Y:S02]  /*1420*/  CS2R R50, SRZ ;  /* 0x0000000000327805 */ /* 0x000fe4000001ff00 */
[----:B-1----:R-:W-:Y:S02]  /*1430*/  ISETP.GE.AND P0, PT, R7, 0x1, PT ;  /* 0x000000010700780c */ /* 0x002fe40003f06270 */
[----:B------:R-:W-:Y:S02]  /*1440*/  CS2R R52, SRZ ;  /* 0x0000000000347805 */ /* 0x000fe4000001ff00 */
[----:B---3--:R-:W-:Y:S02]  /*1450*/  R2UR UR8, R6 ;  /* 0x00000000060872ca */ /* 0x008fe400000e0000 */
        /* <DEDUP_REMOVED lines=9> */
[----:B------:R-:W-:-:S04]  /*14f0*/  ULEA.HI UR10, UR8, UR8, URZ, 0x1 ;  /* 0x00000008080a7291 */ /* 0x000fc8000f8f083f */
[----:B------:R-:W-:Y:S02]  /*1500*/  ULOP3.LUT UR11, UR10, 0x1ffffe, URZ, 0xc0, !UPT ;  /* 0x001ffffe0a0b7892 */ /* 0x000fe4000f8ec03f */
[----:B0-----:R-:W-:Y:S02]  /*1510*/  ULEA UR10, UR13, UR12, 0x18 ;  /* 0x0000000c0d0a7291 */ /* 0x001fe4000f8ec03f */
[----:B------:R-:W-:-:S03]  /*1520*/  UIADD3 UR11, UR8, -UR11, URZ ;  /* 0x8000000b080b7290 */ /* 0x000fc6000fffe03f */
[----:B------:R-:W-:Y:S01]  /*1530*/  UMOV UR8, URZ ;  /* 0x0000003f00087c82 */ /* 0x000fe20008000000 */
[----:B------:R-:W-:-:S04]  /*1540*/  ULEA UR11, UR11, UR10, 0xb ;  /* 0x0000000a0b0b7291 */ /* 0x000fc8000f8e583f */
[----:B------:R-:W-:-:S04]  /*1550*/  UIADD3 UR11, UR11, 0x280, URZ ;  /* 0x000002800b0b7890 */ /* 0x000fc8000fffe03f */
[----:B------:R-:W-:-:S04]  /*1560*/  USHF.R.U32.HI UR11, URZ, 0x4, UR11 ;  /* 0x000000043f0b7899 */ /* 0x000fc8000801160b */
[----:B------:R-:W-:Y:S01]  /*1570*/  ULOP3.LUT UR11, UR11, 0x3fff, URZ, 0xc0, !UPT ;  /* 0x00003fff0b0b7892 */ /* 0x000fe2000f8ec03f */
[----:B-----5:R-:W-:Y:S11]  /*1580*/  @!P0 BRA `(.L_x_14) ;  /* 0x00000004006c8947 */ /* 0x020ff60003800000 */
[----:B------:R-:W-:-:S13]  /*1590*/  ISETP.NE.AND P1, PT, R85, 0x3, PT ;  /* 0x000000035500780c */ /* 0x000fda0003f25270 */
[----:B------:R-:W-:Y:S05]  /*15a0*/  @!P1 BRA `(.L_x_15) ;  /* 0x0000000000049947 */ /* 0x000fea0003800000 */
[----:B------:R-:W-:Y:S01]  /*15b0*/  BPT.TRAP 0x1 ;  /* 0x000000040000795c */ /* 0x000fe20000300000 */
.L_x_15:
[----:B------:R-:W-:Y:S01]  /*15c0*/  ULEA UR6, UR5, UR10, 0x3 ;  /* 0x0000000a05067291 */ /* 0x000fe2000f8e183f */
[----:B------:R-:W-:-:S05]  /*15d0*/  IMAD.U32 R6, RZ, RZ, UR4 ;  /* 0x00000004ff067e24 */ /* 0x000fca000f8e00ff */
[----:B------:R-:W-:-:S04]  /*15e0*/  SHF.L.U32 R6, R6, 0x1f, RZ ;  /* 0x0000001f06067819 */ /* 0x000fc800000006ff */
[----:B------:R0:W1:Y:S01]  /*15f0*/  SYNCS.PHASECHK.TRANS64.TRYWAIT P0, [UR6], R6 ;  /* 0x00000006ff0075a7 */ /* 0x0000620008000146 */
[----:B------:R-:W-:Y:S05]  /*1600*/  @!P1 BRA `(.L_x_16) ;  /* 0x0000000000049947 */ /* 0x000fea0003800000 */
[----:B------:R-:W-:Y:S01]  /*1610*/  BPT.TRAP 0x1 ;  /* 0x000000040000795c */ /* 0x000fe20000300000 */
.L_x_16:
[----:B-1----:R-:W-:Y:S05]  /*1620*/  @P0 BRA `(.L_x_17) ;  /* 0x0000000000080947 */ /* 0x002fea0003800000 */
[----:B------:R-:W1:Y:S02]  /*1630*/  SYNCS.PHASECHK.TRANS64.TRYWAIT P0, [UR6], R6 ;  /* 0x00000006ff0075a7 */ /* 0x000e640008000146 */
[----:B-1----:R-:W-:Y:S05]  /*1640*/  @!P0 BRA `(.L_x_18) ;  /* 0x00000060002c8947 */ /* 0x002fea0003800000 */
.L_x_17:
[----:B------:R-:W-:Y:S01]  /*1650*/  UIADD3 UR6, UR10, 0x32280, URZ ;  /* 0x000322800a067890 */ /* 0x000fe2000fffe03f */
[----:B------:R-:W-:Y:S01]  /*1660*/  WARPGROUP.ARRIVE ;  /* 0x00000000000079c5 */ /* 0x000fe20000000000 */
[----:B------:R-:W-:Y:S01]  /*1670*/  ULOP3.LUT UR12, UR11, 0x10000, URZ, 0xfc, !UPT ;  /* 0x000100000b0c7892 */ /* 0x000fe2000f8efc3f */
[----:B------:R-:W-:Y:S01]  /*1680*/  CS2R R22, SRZ ;  /* 0x0000000000167805 */ /* 0x000fe2000001ff00 */
[----:B------:R-:W-:Y:S01]  /*1690*/  USHF.R.U32.HI UR7, URZ, 0x4, UR6 ;  /* 0x000000043f077899 */ /* 0x000fe20008011606 */
[----:B------:R-:W-:Y:S01]  /*16a0*/  IMAD.MOV.U32 R11, RZ, RZ, RZ ;  /* 0x000000ffff0b7224 */ /* 0x000fe200078e00ff */
[----:B------:R-:W-:Y:S01]  /*16b0*/  ULEA UR12, UR5, UR12, 0x9 ;  /* 0x0000000c050c7291 */ /* 0x000fe2000f8e483f */
[----:B------:R-:W-:Y:S01]  /*16c0*/  CS2R R56, SRZ ;  /* 0x0000000000387805 */ /* 0x000fe2000001ff00 */
[----:B------:R-:W-:Y:S01]  /*16d0*/  ULOP3.LUT UR7, UR7, 0x3fff, URZ, 0xc0, !UPT ;  /* 0x00003fff07077892 */ /* 0x000fe2000f8ec03f */
[----:B------:R-:W-:Y:S01]  /*16e0*/  CS2R R58, SRZ ;  /* 0x00000000003a7805 */ /* 0x000fe2000001ff00 */
[----:B------:R-:W-:Y:S01]  /*16f0*/  UMOV UR13, 0xc0000010 ;  /* 0xc0000010000d7882 */ /* 0x000fe20000000000 */
[----:B------:R-:W-:Y:S01]  /*1700*/  UMOV UR15, 0xc0000010 ;  /* 0xc0000010000f7882 */ /* 0x000fe20000000000 */
[----:B------:R-:W-:Y:S01]  /*1710*/  ULOP3.LUT UR7, UR7, 0x10000, URZ, 0xfc, !UPT ;  /* 0x0001000007077892 */ /* 0x000fe2000f8efc3f */
[----:B------:R-:W-:Y:S01]  /*1720*/  CS2R R60, SRZ ;  /* 0x00000000003c7805 */ /* 0x000fe2000001ff00 */
[----:B------:R-:W-:Y:S01]  /*1730*/  UMOV UR6, 0x1 ;  /* 0x0000000100067882 */ /* 0x000fe20000000000 */
[----:B------:R-:W-:Y:S01]  /*1740*/  CS2R R62, SRZ ;  /* 0x00000000003e7805 */ /* 0x000fe2000001ff00 */
[----:B------:R-:W-:Y:S01]  /*1750*/  ULEA UR14, UR5, UR7, 0x6 ;  /* 0x00000007050e7291 */ /* 0x000fe2000f8e303f */
[----:B------:R-:W-:Y:S01]  /*1760*/  CS2R R64, SRZ ;  /* 0x0000000000407805 */ /* 0x000fe2000001ff00 */
[----:B------:R-:W-:Y:S01]  /*1770*/  UIADD3 UR7, UR12, 0x100, URZ ;  /* 0x000001000c077890 */ /* 0x000fe2000fffe03f */
[----:B------:R-:W-:-:S02]  /*1780*/  CS2R R66, SRZ ;  /* 0x0000000000427805 */ /* 0x000fc4000001ff00 */
[----:B------:R-:W-:Y:S02]  /*1790*/  CS2R R68, SRZ ;  /* 0x0000000000447805 */ /* 0x000fe4000001ff00 */
[----:B------:R-:W-:Y:S02]  /*17a0*/  CS2R R70, SRZ ;  /* 0x0000000000467805 */ /* 0x000fe4000001ff00 */
[----:B------:R-:W-:Y:S02]  /*17b0*/  CS2R R72, SRZ ;  /* 0x0000000000487805 */ /* 0x000fe4000001ff00 */
[----:B------:R-:W-:Y:S02]  /*17c0*/  CS2R R74, SRZ ;  /* 0x00000000004a7805 */ /* 0x000fe4000001ff00 */
[----:B------:R-:W-:Y:S01]  /*17d0*/  CS2R R76, SRZ ;  /* 0x00000000004c7805 */ /* 0x000fe2000001ff00 */
[----:B------:R-:W-:Y:S01]  /*17e0*/  QGMMA.64x32x32.F32.E4M3.E4M3 R40, gdesc[UR12], RZ, !UPT ;  /* 0x006000000c2879f3 */ /* 0x000fe2000c7008ff */
[----:B------:R-:W-:Y:S01]  /*17f0*/  UMOV UR12, UR7 ;  /* 0x00000007000c7c82 */ /* 0x000fe20008000000 */
[----:B------:R-:W-:Y:S01]  /*1800*/  ULDC UR7, c[0x0][0x50c] ;  /* 0x0001430000077ab9 */ /* 0x000fe20000000800 */
[----:B------:R-:W-:Y:S01]  /*1810*/  UMOV UR13, 0xc0000010 ;  /* 0xc0000010000d7882 */ /* 0x000fe20000000000 */
[----:B------:R-:W-:Y:S01]  /*1820*/  UISETP.NE.AND UP0, UPT, UR7, 0x1, UPT ;  /* 0x000000010700788c */ /* 0x000fe2000bf05270 */
[----:B------:R-:W-:Y:S01]  /*1830*/  QGMMA.64x32x32.F32.E4M3.E4M3 R24, gdesc[UR12], RZ, !UPT, gsb0 ;  /* 0x006000000c1879f3 */ /* 0x000fe2000c0008ff */
[----:B------:R-:W-:-:S02]  /*1840*/  CS2R R78, SRZ ;  /* 0x00000000004e7805 */ /* 0x000fc4000001ff00 */
[----:B------:R-:W-:Y:S01]  /*1850*/  CS2R R80, SRZ ;  /* 0x0000000000507805 */ /* 0x000fe2000001ff00 */
[----:B------:R-:W-:Y:S01]  /*1860*/  USEL UR7, URZ, 0x1, UP0 ;  /* 0x000000013f077887 */ /* 0x000fe20008000000 */
[----:B------:R-:W-:Y:S01]  /*1870*/  CS2R R82, SRZ ;  /* 0x0000000000527805 */ /* 0x000fe2000001ff00 */
[----:B------:R-:W-:-:S04]  /*1880*/  IMAD.MOV.U32 R84, RZ, RZ, RZ ;  /* 0x000000ffff547224 */ /* 0x000fc800078e00ff */
[----:B------:R-:W-:-:S13]  /*1890*/  ISETP.NE.AND P0, PT, RZ, UR7, PT ;  /* 0x00000007ff007c0c */ /* 0x000fda000bf05270 */
[----:B------:R-:W-:Y:S05]  /*18a0*/  @!P0 BRA `(.L_x_19) ;  /* 0x0000000000888947 */ /* 0x000fea0003800000 */
[----:B------:R-:W-:Y:S02]  /*18b0*/  WARPGROUP.DEPBAR.LE gsb0, 0x0 ;  /* 0x00008000000079c5 */ /* 0x000fe40000010000 */
[----:B------:R-:W-:-:S01]  /*18c0*/  FADD R83, RZ, R40 ;  /* 0x00000028ff537221 */ /* 0x000fc20000000000 */
[----:B------:R-:W-:Y:S01]  /*18d0*/  FADD R84, RZ, R41 ;  /* 0x00000029ff547221 */ /* 0x000fe20000000000 */
        /* <DEDUP_REMOVED lines=30> */
[----:B------:R-:W-:-:S06]  /*1ac0*/  UMOV UR6, URZ ;  /* 0x0000003f00067c82 */ /* 0x000fcc0008000000 */
.L_x_19:
[----:B------:R-:W-:-:S04]  /*1ad0*/  UIADD3 UR18, UR5, 0x1, URZ ;  /* 0x0000000105127890 */ /* 0x000fc8000fffe03f */
[----:B------:R-:W-:-:S04]  /*1ae0*/  UISETP.NE.AND UP0, UPT, UR18, 0x19, UPT ;  /* 0x000000191200788c */ /* 0x000fc8000bf05270 */
[----:B------:R-:W-:Y:S02]  /*1af0*/  USEL UR8, URZ, 0x1, UP0 ;  /* 0x000000013f087887 */ /* 0x000fe40008000000 */
[----:B------:R-:W-:Y:S02]  /*1b00*/  USEL UR18, UR18, URZ, UP0 ;  /* 0x0000003f12127287 */ /* 0x000fe40008000000 */
[----:B------:R-:W-:-:S06]  /*1b10*/  ULOP3.LUT UR8, UR4, UR8, URZ, 0x3c, !UPT ;  /* 0x0000000804087292 */ /* 0x000fcc000f8e3c3f */
[----:B------:R-:W-:Y:S01]  /*1b20*/  IMAD.U32 R9, RZ, RZ, UR8 ;  /* 0x00000008ff097e24 */ /* 0x000fe2000f8e00ff */
[----:B------:R-:W-:-:S06]  /*1b30*/  UMOV UR8, 0x1 ;  /* 0x0000000100087882 */ /* 0x000fcc0000000000 */
.L_x_14:
[----:B------:R-:W-:-:S04]  /*1b40*/  UISETP.LT.AND UP0, UPT, UR9, 0x1, UPT ;  /* 0x000000010900788c */ /* 0x000fc8000bf01270 */
[----:B------:R-:W-:-:S04]  /*1b50*/  USEL UR12, UR9, 0x1, UP0 ;  /* 0x00000001090c7887 */ /* 0x000fc80008000000 */
[----:B------:R-:W-:-:S04]  /*1b60*/  UIADD3 UR12, UR9, -UR12, URZ ;  /* 0x8000000c090c7290 */ /* 0x000fc8000fffe03f */
[----:B------:R-:W-:-:S06]  /*1b70*/  UISETP.GE.AND UP0, UPT, UR12, 0x1, UPT ;  /* 0x000000010c00788c */ /* 0x000fcc000bf06270 */
[----:B------:R-:W-:-:S13]  /*1b80*/  PLOP3.LUT P0, PT, PT, PT, UP0, 0x80, 0x0 ;  /* 0x000000000000781c */ /* 0x000fda0003f0f008 */
[----:B------:R-:W-:Y:S05]  /*1b90*/  @!P0 BRA `(.L_x_20) ;  /* 0x0000000400808947 */ /* 0x000fea0003800000 */
[----:B01----:R-:W-:Y:S01]  /*1ba0*/  IMAD.U32 R6, RZ, RZ, UR12 ;  /* 0x0000000cff067e24 */ /* 0x003fe2000f8e00ff */
[----:B------:R-:W-:Y:S01]  /*1bb0*/  UMOV UR19, UR5 ;  /* 0x0000000500137c82 */ /* 0x000fe20008000000 */
[----:B------:R-:W-:-:S05]  /*1bc0*/  ULDC UR20, c[0x0][0x50c] ;  /* 0x0001430000147ab9 */ /* 0x000fca0000000800 */
.L_x_28:
[----:B------:R-:W-:-:S13]  /*1bd0*/  ISETP.NE.AND P1, PT, R85, 0x3, PT ;  /* 0x000000035500780c */ /* 0x000fda0003f25270 */
[----:B01----:R-:W-:Y:S05]  /*1be0*/  @!P1 BRA `(.L_x_21) ;  /* 0x0000000000049947 */ /* 0x003fea0003800000 */
[----:B------:R-:W-:Y:S01]  /*1bf0*/  BPT.TRAP 0x1 ;  /* 0x000000040000795c */ /* 0x000fe20000300000 */
.L_x_21:
[----:B------:R-:W0:Y:S01]  /*1c00*/  S2UR UR12, SR_CgaCtaId ;  /* 0x00000000000c79c3 */ /* 0x000e220000008800 */
[----:B------:R-:W-:Y:S01]  /*1c10*/  UMOV UR10, 0x400 ;  /* 0x00000400000a7882 */ /* 0x000fe20000000000 */
[----:B------:R-:W-:Y:S01]  /*1c20*/  SHF.L.U32 R7, R9, 0x1f, RZ ;  /* 0x0000001f09077819 */ /* 0x000fe200000006ff */
[----:B0-----:R-:W-:-:S04]  /*1c30*/  ULEA UR10, UR12, UR10, 0x18 ;  /* 0x0000000a0c0a7291 */ /* 0x001fc8000f8ec03f */
[----:B------:R-:W-:-:S09]  /*1c40*/  ULEA UR12, UR18, UR10, 0x3 ;  /* 0x0000000a120c7291 */ /* 0x000fd2000f8e183f */
[----:B------:R0:W1:Y:S01]  /*1c50*/  SYNCS.PHASECHK.TRANS64.TRYWAIT P0, [UR12], R7 ;  /* 0x00000007ff0075a7 */ /* 0x000062000800014c */
[----:B------:R-:W-:Y:S05]  /*1c60*/  @!P1 BRA `(.L_x_22) ;  /* 0x0000000000049947 */ /* 0x000fea0003800000 */
[----:B------:R-:W-:Y:S01]  /*1c70*/  BPT.TRAP 0x1 ;  /* 0x000000040000795c */ /* 0x000fe20000300000 */
.L_x_22:
[----:B-1----:R-:W-:Y:S05]  /*1c80*/  @P0 BRA `(.L_x_23) ;  /* 0x0000000000080947 */ /* 0x002fea0003800000 */
[----:B------:R-:W1:Y:S02]  /*1c90*/  SYNCS.PHASECHK.TRANS64.TRYWAIT P0, [UR12], R7 ;  /* 0x00000007ff0075a7 */ /* 0x000e64000800014c */
[----:B-1----:R-:W-:Y:S05]  /*1ca0*/  @!P0 BRA `(.L_x_24) ;  /* 0x0000005800ac8947 */ /* 0x002fea0003800000 */
.L_x_23:
[----:B------:R-:W-:Y:S01]  /*1cb0*/  UIADD3 UR12, UR10, 0x32280, URZ ;  /* 0x000322800a0c7890 */ /* 0x000fe2000fffe03f */
[----:B------:R-:W-:Y:S01]  /*1cc0*/  WARPGROUP.ARRIVE ;  /* 0x00000000000079c5 */ /* 0x000fe20000000000 */
[----:B------:R-:W-:Y:S02]  /*1cd0*/  UISETP.NE.AND UP0, UPT, UR7, URZ, UPT ;  /* 0x0000003f0700728c */ /* 0x000fe4000bf05270 */
[----:B------:R-:W-:Y:S02]  /*1ce0*/  USHF.R.U32.HI UR12, URZ, 0x4, UR12 ;  /* 0x000000043f0c7899 */ /* 0x000fe4000801160c */
[----:B------:R-:W-:Y:S02]  /*1cf0*/  USEL UR8, UR8, URZ, !UP0 ;  /* 0x0000003f08087287 */ /* 0x000fe4000c000000 */
[----:B------:R-:W-:Y:S02]  /*1d00*/  ULOP3.LUT UR7, UR12, 0x3fff, URZ, 0xc0, !UPT ;  /* 0x00003fff0c077892 */ /* 0x000fe4000f8ec03f */
[----:B------:R-:W-:-:S02]  /*1d10*/  ULOP3.LUT UR12, UR11, 0x10000, URZ, 0xfc, !UPT ;  /* 0x000100000b0c7892 */ /* 0x000fc4000f8efc3f */
[----:B------:R-:W-:Y:S02]  /*1d20*/  ULOP3.LUT UR7, UR7, 0x10000, URZ, 0xfc, !UPT ;  /* 0x0001000007077892 */ /* 0x000fe4000f8efc3f */
[----:B------:R-:W-:Y:S02]  /*1d30*/  UISETP.NE.U32.AND UP0, UPT, UR8, URZ, UPT ;  /* 0x0000003f0800728c */ /* 0x000fe4000bf05070 */
[----:B------:R-:W-:Y:S02]  /*1d40*/  ULEA UR12, UR18, UR12, 0x9 ;  /* 0x0000000c120c7291 */ /* 0x000fe4000f8e483f */
[----:B------:R-:W-:Y:S02]  /*1d50*/  ULEA UR14, UR18, UR7, 0x6 ;  /* 0x00000007120e7291 */ /* 0x000fe4000f8e303f */
[----:B------:R-:W-:Y:S01]  /*1d60*/  UIADD3 UR7, UR12, 0x100, URZ ;  /* 0x000001000c077890 */ /* 0x000fe2000fffe03f */
[----:B------:R-:W-:Y:S01]  /*1d70*/  UMOV UR13, 0xc0000010 ;  /* 0xc0000010000d7882 */ /* 0x000fe20000000000 */
[----:B------:R-:W-:Y:S01]  /*1d80*/  UMOV UR15, 0xc0000010 ;  /* 0xc0000010000f7882 */ /* 0x000fe20000000000 */
[----:B------:R-:W-:-:S04]  /*1d90*/  UIADD3 UR6, UR6, 0x1, URZ ;  /* 0x0000000106067890 */ /* 0x000fc8000fffe03f */
[----:B------:R-:W-:Y:S01]  /*1da0*/  QGMMA.64x32x32.F32.E4M3.E4M3 R40, gdesc[UR12], R40, UP0 ;  /* 0x006000000c2879f3 */ /* 0x000fe2000bf00828 */
[----:B------:R-:W-:Y:S01]  /*1db0*/  UMOV UR12, UR7 ;  /* 0x00000007000c7c82 */ /* 0x000fe20008000000 */
[----:B------:R-:W-:Y:S02]  /*1dc0*/  UMOV UR13, 0xc0000010 ;  /* 0xc0000010000d7882 */ /* 0x000fe40000000000 */
[----:B------:R-:W-:Y:S01]  /*1dd0*/  QGMMA.64x32x32.F32.E4M3.E4M3 R24, gdesc[UR12], R24, UP0, gsb0 ;  /* 0x006000000c1879f3 */ /* 0x000fe2000b800818 */
[----:B------:R-:W-:-:S04]  /*1de0*/  UISETP.NE.AND UP0, UPT, UR6, UR20, UPT ;  /* 0x000000140600728c */ /* 0x000fc8000bf05270 */
[----:B------:R-:W-:-:S06]  /*1df0*/  USEL UR7, URZ, 0x1, UP0 ;  /* 0x000000013f077887 */ /* 0x000fcc0008000000 */
[----:B------:R-:W-:Y:S01]  /*1e00*/  ISETP.NE.AND P0, PT, RZ, UR7, PT ;  /* 0x00000007ff007c0c */ /* 0x000fe2000bf05270 */
[----:B------:R-:W-:-:S12]  /*1e10*/  WARPGROUP.DEPBAR.LE gsb0, 0x1 ;  /* 0x00008000000079c5 */ /* 0x000fd80000010100 */
[----:B------:R-:W-:Y:S05]  /*1e20*/  @!P0 BRA `(.L_x_25) ;  /* 0x0000000000888947 */ /* 0x000fea0003800000 */
[----:B------:R-:W-:Y:S02]  /*1e30*/  WARPGROUP.DEPBAR.LE gsb0, 0x0 ;  /* 0x00008000000079c5 */ /* 0x000fe40000010000 */
[----:B------:R-:W-:-:S01]  /*1e40*/  FADD R83, R40, R83 ;  /* 0x0000005328537221 */ /* 0x000fc20000000000 */
[----:B------:R-:W-:Y:S01]  /*1e50*/  FADD R84, R41, R84 ;  /* 0x0000005429547221 */ /* 0x000fe20000000000 */
        /* <DEDUP_REMOVED lines=30> */
[----:B------:R-:W-:-:S06]  /*2040*/  UMOV UR6, URZ ;  /* 0x0000003f00067c82 */ /* 0x000fcc0008000000 */
.L_x_25:
[----:B------:R-:W-:Y:S05]  /*2050*/  @!P1 BRA `(.L_x_26) ;  /* 0x0000000000049947 */ /* 0x000fea0003800000 */
[----:B------:R-:W-:Y:S01]  /*2060*/  BPT.TRAP 0x1 ;  /* 0x000000040000795c */ /* 0x000fe20000300000 */
.L_x_26:
[----:B------:R-:W-:Y:S01]  /*2070*/  ULEA UR8, UR19, UR10, 0x3 ;  /* 0x0000000a13087291 */ /* 0x000fe2000f8e183f */
[----:B------:R-:W-:-:S03]  /*2080*/  ISETP.GT.U32.AND P0, PT, R4, 0x1, PT ;  /* 0x000000010400780c */ /* 0x000fc60003f04070 */
[----:B------:R-:W-:-:S04]  /*2090*/  UIADD3 UR8, UR8, 0xc8, URZ ;  /* 0x000000c808087890 */ /* 0x000fc8000fffe03f */
[----:B------:R-:W-:-:S09]  /*20a0*/  UPRMT UR8, URZ, 0x654, UR8 ;  /* 0x000006543f087896 */ /* 0x000fd20008000008 */
[----:B------:R-:W-:Y:S01]  /*20b0*/  SYNCS.ARRIVE.TRANS64.RED.A1T0 RZ, [UR8], RZ ;  /* 0x000000ffffff79a7 */ /* 0x000fe20008100408 */
[----:B------:R-:W-:Y:S05]  /*20c0*/  @P0 BRA `(.L_x_27) ;  /* 0x0000000000040947 */ /* 0x000fea0003800000 */
[----:B------:R-:W-:Y:S01]  /*20d0*/  BPT.TRAP 0x1 ;  /* 0x000000040000795c */ /* 0x000fe20000300000 */
.L_x_27:
[----:B------:R-:W-:Y:S01]  /*20e0*/  UIADD3 UR18, UR18, 0x1, URZ ;  /* 0x0000000112127890 */ /* 0x000fe2000fffe03f */
[C---:B------:R-:W-:Y:S01]  /*20f0*/  ISETP.GT.AND P0, PT, R6.reuse, 0x1, PT ;  /* 0x000000010600780c */ /* 0x040fe20003f04270 */
[----:B------:R-:W-:Y:S01]  /*2100*/  UIADD3 UR19, UR19, 0x1, URZ ;  /* 0x0000000113137890 */ /* 0x000fe2000fffe03f */
[----:B------:R-:W-:Y:S01]  /*2110*/  VIADD R6, R6, 0xffffffff ;  /* 0xffffffff06067836 */ /* 0x000fe20000000000 */
[----:B------:R-:W-:Y:S02]  /*2120*/  UISETP.NE.AND UP0, UPT, UR18, 0x19, UPT ;  /* 0x000000191200788c */ /* 0x000fe4000bf05270 */
[----:B------:R-:W-:Y:S02]  /*2130*/  UISETP.NE.AND UP1, UPT, UR19, 0x19, UPT ;  /* 0x000000191300788c */ /* 0x000fe4000bf25270 */
[----:B------:R-:W-:Y:S02]  /*2140*/  USEL UR8, URZ, 0x1, UP0 ;  /* 0x000000013f087887 */ /* 0x000fe40008000000 */
[----:B------:R-:W-:-:S02]  /*2150*/  USEL UR18, UR18, URZ, UP0 ;  /* 0x0000003f12127287 */ /* 0x000fc40008000000 */
[----:B------:R-:W-:Y:S02]  /*2160*/  USEL UR19, UR19, URZ, UP1 ;  /* 0x0000003f13137287 */ /* 0x000fe40008800000 */
[----:B------:R-:W-:Y:S01]  /*2170*/  LOP3.LUT R9, R9, UR8, RZ, 0x3c, !PT ;  /* 0x0000000809097c12 */ /* 0x000fe2000f8e3cff */
[----:B------:R-:W-:Y:S01]  /*2180*/  UMOV UR8, 0x1 ;  /* 0x0000000100087882 */ /* 0x000fe20000000000 */
[----:B------:R-:W-:Y:S08]  /*2190*/  @P0 BRA `(.L_x_28) ;  /* 0xfffffff8008c0947 */ /* 0x000ff0000383ffff */
.L_x_20:
[----:B------:R-:W-:Y:S01]  /*21a0*/  UISETP.NE.AND UP0, UPT, UR6, URZ, UPT ;  /* 0x0000003f0600728c */ /* 0x000fe2000bf05270 */
[----:B01----:R-:W0:Y:S03]  /*21b0*/  LDC R6, c[0x0][0x28c] ;  /* 0x0000a300ff067b82 */ /* 0x003e260000000800 */
[----:B------:R-:W-:-:S06]  /*21c0*/  USEL UR6, URZ, 0x1, !UP0 ;  /* 0x000000013f067887 */ /* 0x000fcc000c000000 */
[----:B------:R-:W-:Y:S02]  /*21d0*/  ISETP.NE.AND P0, PT, RZ, UR6, PT ;  /* 0x00000006ff007c0c */ /* 0x000fe4000bf05270 */
[----:B0-----:R-:W-:-:S11]  /*21e0*/  ISETP.GE.AND P1, PT, R6, 0x1, PT ;  /* 0x000000010600780c */ /* 0x001fd60003f26270 */
[----:B------:R-:W-:Y:S05]  /*21f0*/  @!P0 BRA `(.L_x_29) ;  /* 0x0000000000848947 */ /* 0x000fea0003800000 */
[----:B------:R-:W-:Y:S02]  /*2200*/  WARPGROUP.DEPBAR.LE gsb0, 0x0 ;  /* 0x00008000000079c5 */ /* 0x000fe40000010000 */
[----:B------:R-:W-:Y:S01]  /*2210*/  FADD R83, R40, R83 ;  /* 0x0000005328537221 */ /* 0x000fe20000000000 */
        /* <DEDUP_REMOVED lines=30> */
[----:B------:R-:W-:-:S07]  /*2400*/  FADD R22, R22, R39 ;  /* 0x0000002716167221 */ /* 0x000fce0000000000 */
.L_x_29:
[----:B------:R-:W-:Y:S02]  /*2410*/  WARPGROUP.DEPBAR.LE gsb0, 0x0 ;  /* 0x00008000000079c5 */ /* 0x000fe40000010000 */
[----:B------:R-:W-:Y:S05]  /*2420*/  @!P1 BRA `(.L_x_30) ;  /* 0x0000000000409947 */ /* 0x000fea0003800000 */
[----:B------:R-:W-:-:S13]  /*2430*/  ISETP.NE.AND P0, PT, R85, 0x3, PT ;  /* 0x000000035500780c */ /* 0x000fda0003f05270 */
[----:B------:R-:W-:Y:S05]  /*2440*/  @!P0 BRA `(.L_x_31) ;  /* 0x0000000000048947 */ /* 0x000fea0003800000 */
[----:B------:R-:W-:Y:S01]  /*2450*/  BPT.TRAP 0x1 ;  /* 0x000000040000795c */ /* 0x000fe20000300000 */
.L_x_31:
[----:B------:R-:W-:Y:S01]  /*2460*/  UISETP.LT.AND UP0, UPT, UR9, 0x1, UPT ;  /* 0x000000010900788c */ /* 0x000fe2000bf01270 */
[----:B------:R-:W-:-:S03]  /*2470*/  ISETP.GT.U32.AND P0, PT, R4, 0x1, PT ;  /* 0x000000010400780c */ /* 0x000fc60003f04070 */
[----:B------:R-:W-:-:S04]  /*2480*/  USEL UR8, UR9, 0x1, UP0 ;  /* 0x0000000109087887 */ /* 0x000fc80008000000 */
[----:B------:R-:W-:-:S04]  /*2490*/  UIADD3 UR8, UR5, UR9, -UR8 ;  /* 0x0000000905087290 */ /* 0x000fc8000fffe808 */
[----:B------:R-:W-:-:S04]  /*24a0*/  UIMAD.WIDE.U32 UR6, UR8, 0x51eb851f, URZ ;  /* 0x51eb851f080678a5 */ /* 0x000fc8000f8e003f */
[----:B------:R-:W-:-:S04]  /*24b0*/  USHF.R.U32.HI UR6, URZ, 0x3, UR7 ;  /* 0x000000033f067899 */ /* 0x000fc80008011607 */
[----:B------:R-:W-:-:S04]  /*24c0*/  UIMAD UR8, UR6, -0x19, UR8 ;  /* 0xffffffe7060878a4 */ /* 0x000fc8000f8e0208 */
[----:B------:R-:W-:-:S04]  /*24d0*/  ULEA UR8, UR8, UR10, 0x3 ;  /* 0x0000000a08087291 */ /* 0x000fc8000f8e183f */
[----:B------:R-:W-:-:S04]  /*24e0*/  UIADD3 UR8, UR8, 0xc8, URZ ;  /* 0x000000c808087890 */ /* 0x000fc8000fffe03f */
[----:B------:R-:W-:-:S09]  /*24f0*/  UPRMT UR8, URZ, 0x654, UR8 ;  /* 0x000006543f087896 */ /* 0x000fd20008000008 */
[----:B------:R-:W-:Y:S01]  /*2500*/  SYNCS.ARRIVE.TRANS64.RED.A1T0 RZ, [UR8], RZ ;  /* 0x000000ffffff79a7 */ /* 0x000fe20008100408 */
[----:B------:R-:W-:Y:S05]  /*2510*/  @P0 BRA `(.L_x_30) ;  /* 0x0000000000040947 */ /* 0x000fea0003800000 */
[----:B------:R-:W-:Y:S01]  /*2520*/  BPT.TRAP 0x1 ;  /* 0x000000040000795c */ /* 0x000fe20000300000 */
.L_x_30:
[----:B------:R-:W0:Y:S01]  /*2530*/  LDC R14, c[0x0][0x288] ;  /* 0x0000a200ff0e7b82 */ /* 0x000e220000000800 */
[--C-:B------:R-:W-:Y:S01]  /*2540*/  SHF.R.U32.HI R6, RZ, 0x2, R2.reuse ;  /* 0x00000002ff067819 */ /* 0x100fe20000011602 */
[----:B------:R-:W-:Y:S01]  /*2550*/  IMAD.SHL.U32 R27, R12, 0x20, RZ ;  /* 0x000000200c1b7824 */ /* 0x000fe200078e00ff */
[----:B------:R-:W-:Y:S01]  /*2560*/  SHF.R.U32.HI R9, RZ, 0x7, R2 ;  /* 0x00000007ff097819 */ /* 0x000fe20000011602 */
[----:B------:R-:W-:Y:S01]  /*2570*/  UIADD3 UR5, UR9, UR5, URZ ;  /* 0x0000000509057290 */ /* 0x000fe2000fffe03f */
[----:B------:R-:W-:Y:S01]  /*2580*/  LOP3.LUT R7, R6, 0x7, RZ, 0xc0, !PT ;  /* 0x0000000706077812 */ /* 0x000fe200078ec0ff */
[----:B------:R-:W-:Y:S01]  /*2590*/  IMAD.SHL.U32 R28, R16, 0x100, RZ ;  /* 0x00000100101c7824 */ /* 0x000fe200078e00ff */
[----:B------:R-:W-:Y:S01]  /*25a0*/  LOP3.LUT R6, R9, 0x1, RZ, 0xc0, !PT ;  /* 0x0000000109067812 */ /* 0x000fe200078ec0ff */
[----:B------:R-:W-:Y:S01]  /*25b0*/  UISETP.GT.U32.AND UP0, UPT, UR5, 0x18, UPT ;  /* 0x000000180500788c */ /* 0x000fe2000bf04070 */
[----:B------:R-:W-:Y:S01]  /*25c0*/  LOP3.LUT R8, R2, 0x60, RZ, 0xc0, !PT ;  /* 0x0000006002087812 */ /* 0x000fe200078ec0ff */
[----:B------:R-:W-:Y:S01]  /*25d0*/  ULDC UR12, c[0x0][0x284] ;  /* 0x0000a100000c7ab9 */ /* 0x000fe20000000800 */
[----:B------:R-:W-:Y:S01]  /*25e0*/  UISETP.GE.U32.AND UP1, UPT, UR9, 0x19, UPT ;  /* 0x000000190900788c */ /* 0x000fe2000bf26070 */
[----:B------:R-:W-:Y:S01]  /*25f0*/  IMAD.SHL.U32 R18, R6, 0x40, RZ ;  /* 0x0000004006127824 */ /* 0x000fe200078e00ff */
[----:B------:R-:W-:Y:S01]  /*2600*/  SHF.R.U32.HI R8, RZ, 0x1, R8 ;  /* 0x00000001ff087819 */ /* 0x000fe20000011608 */
[----:B------:R-:W-:Y:S01]  /*2610*/  UISETP.LT.U32.AND UP0, UPT, UR9, 0x19, UP0 ;  /* 0x000000190900788c */ /* 0x000fe20008701070 */
[----:B------:R-:W-:Y:S01]  /*2620*/  SHF.R.S32.HI R29, RZ, 0x1f, R21 ;  /* 0x0000001fff1d7819 */ /* 0x000fe20000011415 */
[----:B------:R-:W-:Y:S01]  /*2630*/  ULDC.64 UR10, c[0x0][0x5d0] ;  /* 0x00017400000a7ab9 */ /* 0x000fe20000000a00 */
[--C-:B------:R-:W-:Y:S01]  /*2640*/  LOP3.LUT R9, R18, 0x40, R7.reuse, 0xe2, !PT ;  /* 0x0000004012097812 */ /* 0x100fe200078ee207 */
[C---:B------:R-:W-:Y:S01]  /*2650*/  IMAD.SHL.U32 R18, R2.reuse, 0x2, RZ ;  /* 0x0000000202127824 */ /* 0x040fe200078e00ff */
[----:B------:R-:W-:Y:S01]  /*2660*/  IADD3 R15, RZ, -R8, -R7 ;  /* 0x80000008ff0f7210 */ /* 0x000fe20007ffe807 */
[----:B------:R-:W-:Y:S01]  /*2670*/  UIMAD.WIDE.U32 UR6, UR5, 0x51eb851f, URZ ;  /* 0x51eb851f050678a5 */ /* 0x000fe2000f8e003f */
[----:B------:R-:W-:Y:S01]  /*2680*/  LOP3.LUT R13, R2, 0x3, RZ, 0xc0, !PT ;  /* 0x00000003020d7812 */ /* 0x000fe200078ec0ff */
[----:B------:R-:W-:Y:S01]  /*2690*/  USEL UR8, URZ, 0x1, !UP0 ;  /* 0x000000013f087887 */ /* 0x000fe2000c000000 */
[C---:B------:R-:W-:Y:S01]  /*26a0*/  LOP3.LUT R18, R27.reuse, 0x6, R18, 0xf8, !PT ;  /* 0x000000061b127812 */ /* 0x040fe200078ef812 */
[----:B------:R-:W-:Y:S01]  /*26b0*/  IMAD R15, R6, -0x40, R15 ;  /* 0xffffffc0060f7824 */ /* 0x000fe200078e020f */
[----:B0-----:R-:W-:Y:S01]  /*26c0*/  ISETP.GE.AND P0, PT, R27, R14, PT ;  /* 0x0000000e1b00720c */ /* 0x001fe20003f06270 */
[----:B------:R-:W-:Y:S01]  /*26d0*/  IMAD R6, R29, UR10, RZ ;  /* 0x0000000a1d067c24 */ /* 0x000fe2000f8e02ff */
[----:B------:R-:W-:Y:S01]  /*26e0*/  SHF.R.S32.HI R19, RZ, 0x1f, R18 ;  /* 0x0000001fff137819 */ /* 0x000fe20000011412 */
[----:B------:R-:W-:Y:S01]  /*26f0*/  USHF.R.U32.HI UR6, URZ, 0x3, UR7 ;  /* 0x000000033f067899 */ /* 0x000fe20008011607 */
[----:B------:R-:W-:Y:S01]  /*2700*/  ISETP.GE.OR P0, PT, R28, UR12, P0 ;  /* 0x0000000c1c007c0c */ /* 0x000fe20008706670 */
[----:B------:R-:W-:Y:S01]  /*2710*/  ULOP3.LUT UR4, UR4, UR8, URZ, 0x3c, !UPT ;  /* 0x0000000804047292 */ /* 0x000fe2000f8e3c3f */
[----:B------:R-:W-:Y:S01]  /*2720*/  IMAD R12, R13, -0x2, R14 ;  /* 0xfffffffe0d0c7824 */ /* 0x000fe200078e020e */
[----:B------:R-:W-:Y:S01]  /*2730*/  UIMAD UR5, UR6, -0x19, UR5 ;  /* 0xffffffe7060578a4 */ /* 0x000fe2000f8e0205 */
[----:B------:R-:W-:Y:S01]  /*2740*/  IMAD.WIDE R16, R16, 0x100, RZ ;  /* 0x0000010010107825 */ /* 0x000fe200078e02ff */
[----:B------:R-:W-:Y:S01]  /*2750*/  @UP1 ULOP3.LUT UR4, UR4, 0x1, UR6, 0x78, !UPT ;  /* 0x0000000104041892 */ /* 0x000fe2000f8e7806 */
[----:B------:R-:W-:-:S02]  /*2760*/  IADD3 R28, -R28, UR12, R15 ;  /* 0x0000000c1c1c7c10 */ /* 0x000fc4000fffe10f */
[C---:B------:R-:W-:Y:S01]  /*2770*/  IMAD R13, R21.reuse, UR11, R6 ;  /* 0x0000000b150d7c24 */ /* 0x040fe2000f8e0206 */
[----:B------:R-:W-:Y:S01]  /*2780*/  LOP3.LUT R33, R16, R9, R8, 0xfe, !PT ;  /* 0x0000000910217212 */ /* 0x000fe200078efe08 */
[----:B------:R-:W-:-:S04]  /*2790*/  IMAD.WIDE.U32 R6, R21, UR10, R18 ;  /* 0x0000000a15067c25 */ /* 0x000fc8000f8e0012 */
[----:B------:R-:W-:Y:S02]  /*27a0*/  IMAD.IADD R7, R7, 0x1, R13 ;  /* 0x0000000107077824 */ /* 0x000fe400078e020d */
[----:B------:R-:W-:Y:S02]  /*27b0*/  IMAD.IADD R27, R12, 0x1, -R27 ;  /* 0x000000010c1b7824 */ /* 0x000fe400078e0a1b */
[----:B------:R-:W-:Y:S01]  /*27c0*/  IMAD.MOV.U32 R26, RZ, RZ, -0x1 ;  /* 0xffffffffff1a7424 */ /* 0x000fe200078e00ff */
[----:B------:R-:W-:Y:S06]  /*27d0*/  @P0 BRA `(.L_x_32) ;  /* 0x0000002400840947 */ /* 0x000fec0003800000 */
[----:B------:R-:W0:Y:S01]  /*27e0*/  LDC.64 R24, c[0x0][0x5c8] ;  /* 0x00017200ff187b82 */ /* 0x000e220000000a00 */
[----:B------:R-:W-:Y:S01]  /*27f0*/  ULDC.64 UR6, c[0x0][0x5c0] ;  /* 0x0001700000067ab9 */ /* 0x000fe20000000a00 */
[----:B------:R-:W-:Y:S01]  /*2800*/  BSSY B0, `(.L_x_32) ;  /* 0x000025e000007945 */ /* 0x000fe20003800000 */
[-C--:B0-----:R-:W-:Y:S01]  /*2810*/  IMAD R8, R17, R24.reuse, RZ ;  /* 0x0000001811087224 */ /* 0x081fe200078e02ff */
[----:B------:R-:W-:Y:S01]  /*2820*/  SHF.L.U64.HI R20, R24, 0x3, R25 ;  /* 0x0000000318147819 */ /* 0x000fe20000010219 */
[----:B------:R-:W-:-:S04]  /*2830*/  IMAD.WIDE.U32 R6, R33, R24, R6 ;  /* 0x0000001821067225 */ /* 0x000fc800078e0006 */
[----:B------:R-:W-:Y:S01]  /*2840*/  IMAD R15, R33, R25, R8 ;  /* 0x00000019210f7224 */ /* 0x000fe200078e0208 */
[----:B------:R-:W-:Y:S01]  /*2850*/  IADD3 R14, P3, R6, UR6, RZ ;  /* 0x00000006060e7c10 */ /* 0x000fe2000ff7e0ff */
[C---:B------:R-:W-:Y:S01]  /*2860*/  IMAD.SHL.U32 R13, R24.reuse, 0x8, RZ ;  /* 0x00000008180d7824 */ /* 0x040fe200078e00ff */
[----:B------:R-:W-:Y:S01]  /*2870*/  LEA R9, P2, R24, R6, 0x7 ;  /* 0x0000000618097211 */ /* 0x000fe200078438ff */
[----:B------:R-:W-:-:S03]  /*2880*/  IMAD.IADD R31, R7, 0x1, R15 ;  /* 0x00000001071f7824 */ /* 0x000fc600078e020f */
[----:B------:R-:W-:Y:S02]  /*2890*/  IADD3 R12, P1, P0, R6, UR6, R13 ;  /* 0x00000006060c7c10 */ /* 0x000fe4000f83e00d */
[----:B------:R-:W-:Y:S02]  /*28a0*/  IADD3.X R15, R31, UR7, RZ, P3, !PT ;  /* 0x000000071f0f7c10 */ /* 0x000fe40009ffe4ff */
[----:B----45:R-:W-:Y:S02]  /*28b0*/  FSETP.NEU.AND P3, PT, R10, RZ, PT ;  /* 0x000000ff0a00720b */ /* 0x030fe40003f6d000 */
[----:B------:R-:W-:Y:S02]  /*28c0*/  LEA.HI.X R7, R24, R31, R25, 0x7, P2 ;  /* 0x0000001f18077211 */ /* 0x000fe400010f3c19 */
[C---:B------:R-:W-:Y:S02]  /*28d0*/  IADD3 R8, P2, R9.reuse, UR6, RZ ;  /* 0x0000000609087c10 */ /* 0x040fe4000ff5e0ff */
[----:B------:R-:W-:-:S02]  /*28e0*/  IADD3 R6, P5, P6, R9, UR6, R13 ;  /* 0x0000000609067c10 */ /* 0x000fc4000febe00d */
[----:B------:R-:W-:Y:S02]  /*28f0*/  IADD3.X R9, R7, UR7, RZ, P2, !PT ;  /* 0x0000000707097c10 */ /* 0x000fe400097fe4ff */
[--C-:B------:R-:W-:Y:S02]  /*2900*/  IADD3.X R13, R31, UR7, R20.reuse, P1, P0 ;  /* 0x000000071f0d7c10 */ /* 0x100fe40008fe0414 */
[----:B------:R-:W-:Y:S01]  /*2910*/  IADD3.X R7, R7, UR7, R20, P5, P6 ;  /* 0x0000000707077c10 */ /* 0x000fe2000afec414 */
[----:B------:R-:W-:Y:S06]  /*2920*/  @!P3 BRA `(.L_x_33) ;  /* 0x0000001c001cb947 */ /* 0x000fec0003800000 */
[----:B------:R-:W-:Y:S01]  /*2930*/  ULDC.64 UR6, c[0x0][0x5b8] ;  /* 0x00016e0000067ab9 */ /* 0x000fe20000000a00 */
[----:B------:R-:W-:Y:S01]  /*2940*/  ISETP.GE.AND P0, PT, R28, 0x1, PT ;  /* 0x000000011c00780c */ /* 0x000fe20003f06270 */
[----:B------:R-:W-:Y:S01]  /*2950*/  IMAD R20, R29, UR6, RZ ;  /* 0x000000061d147c24 */ /* 0x000fe2000f8e02ff */
[----:B------:R-:W-:Y:S01]  /*2960*/  ULDC.64 UR10, c[0x0][0x5a8] ;  /* 0x00016a00000a7ab9 */ /* 0x000fe20000000a00 */
[----:B------:R-:W-:Y:S01]  /*2970*/  IMAD.WIDE.U32 R18, R21, UR6, R18 ;  /* 0x0000000615127c25 */ /* 0x000fe2000f8e0012 */
[----:B------:R-:W-:Y:S01]  /*2980*/  ISETP.LT.OR P3, PT, R27, 0x1, !P0 ;  /* 0x000000011b00780c */ /* 0x000fe20004761670 */
[----:B------:R-:W-:Y:S02]  /*2990*/  BSSY B1, `(.L_x_34) ;  /* 0x000000c000017945 */ /* 0x000fe40003800000 */
[----:B------:R-:W-:Y:S01]  /*29a0*/  IMAD R21, R21, UR7, R20 ;  /* 0x0000000715157c24 */ /* 0x000fe2000f8e0214 */
[----:B------:R-:W-:Y:S02]  /*29b0*/  ULDC.64 UR6, c[0x0][0x5b0] ;  /* 0x00016c0000067ab9 */ /* 0x000fe40000000a00 */
[----:B------:R-:W-:-:S02]  /*29c0*/  IMAD R24, R17, UR6, RZ ;  /* 0x0000000611187c24 */ /* 0x000fc4000f8e02ff */
[----:B------:R-:W-:Y:S02]  /*29d0*/  IMAD.IADD R19, R19, 0x1, R21 ;  /* 0x0000000113137824 */ /* 0x000fe400078e0215 */
[C-C-:B------:R-:W-:Y:S01]  /*29e0*/  IMAD R25, R33.reuse, UR7, R24.reuse ;  /* 0x0000000721197c24 */ /* 0x140fe2000f8e0218 */
[----:B------:R-:W-:Y:S01]  /*29f0*/  PRMT R24, RZ, 0x7610, R24 ;  /* 0x00007610ff187816 */ /* 0x000fe20000000018 */
[----:B------:R-:W-:-:S03]  /*2a00*/  IMAD.WIDE.U32 R20, R33, UR6, R18 ;  /* 0x0000000621147c25 */ /* 0x000fc6000f8e0012 */
[----:B------:R-:W-:-:S04]  /*2a10*/  IADD3 R20, P1, R20, UR10, RZ ;  /* 0x0000000a14147c10 */ /* 0x000fc8000ff3e0ff */
[----:B------:R-:W-:Y:S01]  /*2a20*/  IADD3.X R21, R21, UR11, R25, P1, !PT ;  /* 0x0000000b15157c10 */ /* 0x000fe20008ffe419 */
[----:B------:R-:W-:Y:S08]  /*2a30*/  @P3 BRA `(.L_x_35) ;  /* 0x0000000000043947 */ /* 0x000ff00003800000 */
[----:B------:R0:W5:Y:S02]  /*2a40*/  LDG.E.U8 R24, desc[UR16][R20.64] ;  /* 0x0000001014187981 */ /* 0x000164000c1e1100 */
.L_x_35:
[----:B------:R-:W-:Y:S05]  /*2a50*/  BSYNC B1 ;  /* 0x0000000000017941 */ /* 0x000fea0003800000 */
.L_x_34:
[----:B-----5:R-:W-:Y:S01]  /*2a60*/  LOP3.LUT R24, R24, 0xff, RZ, 0xc0, !PT ;  /* 0x000000ff18187812 */ /* 0x020fe200078ec0ff */
[----:B------:R-:W-:Y:S01]  /*2a70*/  BSSY B1, `(.L_x_36) ;  /* 0x000000b000017945 */ /* 0x000fe20003800000 */
[----:B------:R-:W-:Y:S02]  /*2a80*/  ISETP.LT.OR P2, PT, R27, 0x2, !P0 ;  /* 0x000000021b00780c */ /* 0x000fe40004741670 */
[----:B------:R-:W-:-:S05]  /*2a90*/  F2FP.F16.E4M3.UNPACK_B R24, R24 ;  /* 0x00000018ff18723e */ /* 0x000fca00020006ff */
[----:B------:R-:W-:-:S05]  /*2aa0*/  HADD2.F32 R25, -RZ, R24.H0_H0 ;  /* 0x20000018ff197230 */ /* 0x000fca0000004100 */
[----:B------:R-:W-:-:S04]  /*2ab0*/  FMUL R24, R25, R10 ;  /* 0x0000000a19187220 */ /* 0x000fc80000400000 */
[----:B--2---:R-:W-:-:S05]  /*2ac0*/  FFMA R24, R83, R3, R24 ;  /* 0x0000000353187223 */ /* 0x004fca0000000018 */
[----:B------:R-:W-:Y:S02]  /*2ad0*/  F2FP.SATFINITE.E4M3.F32.PACK_AB_MERGE_C R25, RZ, R24, RZ ;  /* 0x00000018ff19723e */ /* 0x000fe400048070ff */
[----:B------:R-:W-:-:S03]  /*2ae0*/  PRMT R24, RZ, 0x7610, R24 ;  /* 0x00007610ff187816 */ /* 0x000fc60000000018 */
[----:B------:R1:W-:Y:S01]  /*2af0*/  @!P3 STG.E.U8 desc[UR16][R14.64], R25 ;  /* 0x000000190e00b986 */ /* 0x0003e2000c101110 */
[----:B------:R-:W-:Y:S05]  /*2b00*/  @P2 BRA `(.L_x_37) ;  /* 0x0000000000042947 */ /* 0x000fea0003800000 */
[----:B------:R2:W5:Y:S02]  /*2b10*/  LDG.E.U8 R24, desc[UR16][R20.64+0x1] ;  /* 0x0000011014187981 */ /* 0x000564000c1e1100 */
.L_x_37:
[----:B------:R-:W-:Y:S05]  /*2b20*/  BSYNC B1 ;  /* 0x0000000000017941 */ /* 0x000fea0003800000 */
.L_x_36:
[----:B-----5:R-:W-:Y:S01]  /*2b30*/  LOP3.LUT R24, R24, 0xff, RZ, 0xc0, !PT ;  /* 0x000000ff18187812 */ /* 0x020fe200078ec0ff */
[----:B------:R-:W-:Y:S01]  /*2b40*/  BSSY B1, `(.L_x_38) ;  /* 0x0000013000017945 */ /* 0x000fe20003800000 */
[----:B------:R-:W-:Y:S02]  /*2b50*/  IADD3 R31, P1, R33, 0x8, RZ ;  /* 0x00000008211f7810 */ /* 0x000fe40007f3e0ff */
[----:B------:R-:W-:-:S05]  /*2b60*/  F2FP.F16.E4M3.UNPACK_B R24, R24 ;  /* 0x00000018ff18723e */ /* 0x000fca00020006ff */
[----:B-1----:R-:W-:Y:S02]  /*2b70*/  HADD2.F32 R25, -RZ, R24.H0_H0 ;  /* 0x20000018ff197230 */ /* 0x002fe40000004100 */
[----:B------:R-:W-:Y:S01]  /*2b80*/  IMAD.X R24, RZ, RZ, R17, P1 ;  /* 0x000000ffff187224 */ /* 0x000fe200008e0611 */
[----:B------:R-:W-:Y:S02]  /*2b90*/  ISETP.GE.AND P1, PT, R28, 0x9, PT ;  /* 0x000000091c00780c */ /* 0x000fe40003f26270 */
[----:B------:R-:W-:Y:S01]  /*2ba0*/  FMUL R29, R25, R10 ;  /* 0x0000000a191d7220 */ /* 0x000fe20000400000 */
[----:B------:R-:W-:Y:S01]  /*2bb0*/  IMAD R30, R24, UR6, RZ ;  /* 0x00000006181e7c24 */ /* 0x000fe2000f8e02ff */
[----:B------:R-:W-:Y:S01]  /*2bc0*/  ISETP.LT.OR P5, PT, R27, 0x1, !P1 ;  /* 0x000000011b00780c */ /* 0x000fe20004fa1670 */
[----:B------:R-:W-:-:S04]  /*2bd0*/  IMAD.WIDE.U32 R24, R31, UR6, R18 ;  /* 0x000000061f187c25 */ /* 0x000fc8000f8e0012 */
[----:B------:R-:W-:Y:S01]  /*2be0*/  FFMA R29, R84, R3, R29 ;  /* 0x00000003541d7223 */ /* 0x000fe2000000001d */
[----:B------:R-:W-:Y:S01]  /*2bf0*/  IMAD R31, R31, UR7, R30 ;  /* 0x000000071f1f7c24 */ /* 0x000fe2000f8e021e */
[----:B------:R-:W-:-:S03]  /*2c00*/  IADD3 R24, P3, R24, UR10, RZ ;  /* 0x0000000a18187c10 */ /* 0x000fc6000ff7e0ff */
[----:B------:R-:W-:Y:S02]  /*2c10*/  F2FP.SATFINITE.E4M3.F32.PACK_AB_MERGE_C R35, RZ, R29, RZ ;  /* 0x0000001dff23723e */ /* 0x000fe400048070ff */
[----:B------:R-:W-:Y:S02]  /*2c20*/  IADD3.X R25, R25, UR11, R31, P3, !PT ;  /* 0x0000000b19197c10 */ /* 0x000fe40009ffe41f */
[----:B------:R-:W-:Y:S01]  /*2c30*/  PRMT R29, RZ, 0x7610, R29 ;  /* 0x00007610ff1d7816 */ /* 0x000fe2000000001d */
[----:B------:R1:W-:Y:S01]  /*2c40*/  @!P2 STG.E.U8 desc[UR16][R14.64+0x1], R35 ;  /* 0x000001230e00a986 */ /* 0x0003e2000c101110 */
[----:B------:R-:W-:Y:S05]  /*2c50*/  @P5 BRA `(.L_x_39) ;  /* 0x0000000000045947 */ /* 0x000fea0003800000 */
[----:B------:R3:W5:Y:S02]  /*2c60*/  LDG.E.U8 R29, desc[UR16][R24.64] ;  /* 0x00000010181d7981 */ /* 0x000764000c1e1100 */
.L_x_39:
[----:B------:R-:W-:Y:S05]  /*2c70*/  BSYNC B1 ;  /* 0x0000000000017941 */ /* 0x000fea0003800000 */
.L_x_38:
[----:B-----5:R-:W-:Y:S01]  /*2c80*/  LOP3.LUT R29, R29, 0xff, RZ, 0xc0, !PT ;  /* 0x000000ff1d1d7812 */ /* 0x020fe200078ec0ff */
[----:B------:R-:W-:Y:S01]  /*2c90*/  BSSY B1, `(.L_x_40) ;  /* 0x000000b000017945 */ /* 0x000fe20003800000 */
[----:B------:R-:W-:Y:S02]  /*2ca0*/  ISETP.LT.OR P2, PT, R27, 0x2, !P1 ;  /* 0x000000021b00780c */ /* 0x000fe40004f41670 */
[----:B------:R-:W-:-:S05]  /*2cb0*/  F2FP.F16.E4M3.UNPACK_B R29, R29 ;  /* 0x0000001dff1d723e */ /* 0x000fca00020006ff */
[----:B------:R-:W-:-:S05]  /*2cc0*/  HADD2.F32 R29, -RZ, R29.H0_H0 ;  /* 0x2000001dff1d7230 */ /* 0x000fca0000004100 */
[----:B------:R-:W-:Y:S01]  /*2cd0*/  FMUL R30, R29, R10 ;  /* 0x0000000a1d1e7220 */ /* 0x000fe20000400000 */
[----:B------:R-:W-:-:S03]  /*2ce0*/  PRMT R29, RZ, 0x7610, R29 ;  /* 0x00007610ff1d7816 */ /* 0x000fc6000000001d */
[----:B------:R-:W-:-:S05]  /*2cf0*/  FFMA R30, R81, R3, R30 ;  /* 0x00000003511e7223 */ /* 0x000fca000000001e */
[----:B------:R-:W-:-:S05]  /*2d00*/  F2FP.SATFINITE.E4M3.F32.PACK_AB_MERGE_C R31, RZ, R30, RZ ;  /* 0x0000001eff1f723e */ /* 0x000fca00048070ff */
[----:B------:R4:W-:Y:S01]  /*2d10*/  @!P5 STG.E.U8 desc[UR16][R12.64], R31 ;  /* 0x0000001f0c00d986 */ /* 0x0009e2000c101110 */
[----:B------:R-:W-:Y:S05]  /*2d20*/  @P2 BRA `(.L_x_41) ;  /* 0x0000000000042947 */ /* 0x000fea0003800000 */
[----:B------:R0:W5:Y:S02]  /*2d30*/  LDG.E.U8 R29, desc[UR16][R24.64+0x1] ;  /* 0x00000110181d7981 */ /* 0x000164000c1e1100 */
.L_x_41:
[----:B------:R-:W-:Y:S05]  /*2d40*/  BSYNC B1 ;  /* 0x0000000000017941 */ /* 0x000fea0003800000 */
.L_x_40:
[----:B-----5:R-:W-:Y:S01]  /*2d50*/  LOP3.LUT R29, R29, 0xff, RZ, 0xc0, !PT ;  /* 0x000000ff1d1d7812 */ /* 0x020fe200078ec0ff */
[----:B------:R-:W-:Y:S01]  /*2d60*/  BSSY B1, `(.L_x_42) ;  /* 0x000000b000017945 */ /* 0x000fe20003800000 */
[----:B------:R-:W-:Y:S02]  /*2d70*/  ISETP.LT.OR P3, PT, R27, 0x9, !P0 ;  /* 0x000000091b00780c */ /* 0x000fe40004761670 */
[----:B------:R-:W-:-:S05]  /*2d80*/  F2FP.F16.E4M3.UNPACK_B R29, R29 ;  /* 0x0000001dff1d723e */ /* 0x000fca00020006ff */
[----:B------:R-:W-:-:S05]  /*2d90*/  HADD2.F32 R29, -RZ, R29.H0_H0 ;  /* 0x2000001dff1d7230 */ /* 0x000fca0000004100 */
[----:B------:R-:W-:-:S04]  /*2da0*/  FMUL R29, R29, R10 ;  /* 0x0000000a1d1d7220 */ /* 0x000fc80000400000 */
[----:B------:R-:W-:-:S05]  /*2db0*/  FFMA R29, R82, R3, R29 ;  /* 0x00000003521d7223 */ /* 0x000fca000000001d */
[----:B----4-:R-:W-:Y:S02]  /*2dc0*/  F2FP.SATFINITE.E4M3.F32.PACK_AB_MERGE_C R31, RZ, R29, RZ ;  /* 0x0000001dff1f723e */ /* 0x010fe400048070ff */
[----:B------:R-:W-:-:S03]  /*2dd0*/  PRMT R29, RZ, 0x7610, R29 ;  /* 0x00007610ff1d7816 */ /* 0x000fc6000000001d */
[----:B------:R4:W-:Y:S01]  /*2de0*/  @!P2 STG.E.U8 desc[UR16][R12.64+0x1], R31 ;  /* 0x0000011f0c00a986 */ /* 0x0009e2000c101110 */
[----:B------:R-:W-:Y:S05]  /*2df0*/  @P3 BRA `(.L_x_43) ;  /* 0x0000000000043947 */ /* 0x000fea0003800000 */
[----:B------:R0:W5:Y:S02]  /*2e00*/  LDG.E.U8 R29, desc[UR16][R20.64+0x8] ;  /* 0x00000810141d7981 */ /* 0x000164000c1e1100 */
.L_x_43:
[----:B------:R-:W-:Y:S05]  /*2e10*/  BSYNC B1 ;  /* 0x0000000000017941 */ /* 0x000fea0003800000 */
.L_x_42:
        /* <DEDUP_REMOVED lines=8> */
[----:B----4-:R-:W-:-:S05]  /*2ea0*/  F2FP.SATFINITE.E4M3.F32.PACK_AB_MERGE_C R31, RZ, R30, RZ ;  /* 0x0000001eff1f723e */ /* 0x010fca00048070ff */
[----:B------:R4:W-:Y:S01]  /*2eb0*/  @!P3 STG.E.U8 desc[UR16][R14.64+0x8], R31 ;  /* 0x0000081f0e00b986 */ /* 0x0009e2000c101110 */
[----:B------:R-:W-:Y:S05]  /*2ec0*/  @P2 BRA `(.L_x_45) ;  /* 0x0000000000042947 */ /* 0x000fea0003800000 */
[----:B------:R0:W5:Y:S02]  /*2ed0*/  LDG.E.U8 R29, desc[UR16][R20.64+0x9] ;  /* 0x00000910141d7981 */ /* 0x000164000c1e1100 */
.L_x_45:
[----:B------:R-:W-:Y:S05]  /*2ee0*/  BSYNC B1 ;  /* 0x0000000000017941 */ /* 0x000fea0003800000 */
.L_x_44:
        /* <DEDUP_REMOVED lines=12> */
.L_x_47:
[----:B------:R-:W-:Y:S05]  /*2fb0*/  BSYNC B1 ;  /* 0x0000000000017941 */ /* 0x000fea0003800000 */
.L_x_46:
        /* <DEDUP_REMOVED lines=12> */
.L_x_49:
[----:B------:R-:W-:Y:S05]  /*3080*/  BSYNC B1 ;  /* 0x0000000000017941 */ /* 0x000fea0003800000 */
.L_x_48:
        /* <DEDUP_REMOVED lines=12> */
.L_x_51:
[----:B------:R-:W-:Y:S05]  /*3150*/  BSYNC B1 ;  /* 0x0000000000017941 */ /* 0x000fea0003800000 */
.L_x_50:
        /* <DEDUP_REMOVED lines=12> */
.L_x_53:
[----:B------:R-:W-:Y:S05]  /*3220*/  BSYNC B1 ;  /* 0x0000000000017941 */ /* 0x000fea0003800000 */
.L_x_52:
        /* <DEDUP_REMOVED lines=12> */
.L_x_55:
[----:B------:R-:W-:Y:S05]  /*32f0*/  BSYNC B1 ;  /* 0x0000000000017941 */ /* 0x000fea0003800000 */
.L_x_54:
        /* <DEDUP_REMOVED lines=12> */
.L_x_57:
[----:B------:R-:W-:Y:S05]  /*33c0*/  BSYNC B1 ;  /* 0x0000000000017941 */ /* 0x000fea0003800000 */
.L_x_56:
        /* <DEDUP_REMOVED lines=12> */
.L_x_59:
[----:B------:R-:W-:Y:S05]  /*3490*/  BSYNC B1 ;  /* 0x0000000000017941 */ /* 0x000fea0003800000 */
.L_x_58:
        /* <DEDUP_REMOVED lines=12> */
.L_x_61:
[----:B------:R-:W-:Y:S05]  /*3560*/  BSYNC B1 ;  /* 0x0000000000017941 */ /* 0x000fea0003800000 */
.L_x_60:
[----:B-----5:R-:W-:Y:S01]  /*3570*/  LOP3.LUT R29, R29, 0xff, RZ, 0xc0, !PT ;  /* 0x000000ff1d1d7812 */ /* 0x020fe200078ec0ff */
[----:B------:R-:W-:Y:S01]  /*3580*/  BSSY B1, `(.L_x_62) ;  /* 0x000000b000017945 */ /* 0x000fe20003800000 */
[----:B------:R-:W-:Y:S02]  /*3590*/  ISETP.LT.OR P2, PT, R27, 0x19, !P1 ;  /* 0x000000191b00780c */ /* 0x000fe40004f41670 */
[----:B------:R-:W-:Y:S02]  /*35a0*/  F2FP.F16.E4M3.UNPACK_B R29, R29 ;  /* 0x0000001dff1d723e */ /* 0x000fe400020006ff */
[----:B0-2---:R-:W-:-:S03]  /*35b0*/  PRMT R20, RZ, 0x7610, R20 ;  /* 0x00007610ff147816 */ /* 0x005fc60000000014 */
[----:B------:R-:W-:-:S05]  /*35c0*/  HADD2.F32 R29, -RZ, R29.H0_H0 ;  /* 0x2000001dff1d7230 */ /* 0x000fca0000004100 */
[----:B------:R-:W-:-:S04]  /*35d0*/  FMUL R29, R29, R10 ;  /* 0x0000000a1d1d7220 */ /* 0x000fc80000400000 */
[----:B------:R-:W-:-:S05]  /*35e0*/  FFMA R29, R72, R3, R29 ;  /* 0x00000003481d7223 */ /* 0x000fca000000001d */
[----:B------:R-:W-:-:S05]  /*35f0*/  F2FP.SATFINITE.E4M3.F32.PACK_AB_MERGE_C R29, RZ, R29, RZ ;  /* 0x0000001dff1d723e */ /* 0x000fca00048070ff */
[----:B------:R0:W-:Y:S01]  /*3600*/  @!P0 STG.E.U8 desc[UR16][R14.64+0x19], R29 ;  /* 0x0000191d0e008986 */ /* 0x0001e2000c101110 */
[----:B------:R-:W-:Y:S05]  /*3610*/  @P2 BRA `(.L_x_63) ;  /* 0x0000000000042947 */ /* 0x000fea0003800000 */
[----:B------:R2:W5:Y:S02]  /*3620*/  LDG.E.U8 R20, desc[UR16][R24.64+0x18] ;  /* 0x0000181018147981 */ /* 0x000564000c1e1100 */
.L_x_63:
[----:B------:R-:W-:Y:S05]  /*3630*/  BSYNC B1 ;  /* 0x0000000000017941 */ /* 0x000fea0003800000 */
.L_x_62:
[----:B-----5:R-:W-:Y:S01]  /*3640*/  LOP3.LUT R20, R20, 0xff, RZ, 0xc0, !PT ;  /* 0x000000ff14147812 */ /* 0x020fe200078ec0ff */
[----:B------:R-:W-:Y:S01]  /*3650*/  BSSY B1, `(.L_x_64) ;  /* 0x000000b000017945 */ /* 0x000fe20003800000 */
[----:B------:R-:W-:Y:S02]  /*3660*/  ISETP.LT.OR P1, PT, R27, 0x1a, !P1 ;  /* 0x0000001a1b00780c */ /* 0x000fe40004f21670 */
[----:B------:R-:W-:-:S05]  /*3670*/  F2FP.F16.E4M3.UNPACK_B R20, R20 ;  /* 0x00000014ff14723e */ /* 0x000fca00020006ff */
[----:B01--4-:R-:W-:-:S05]  /*3680*/  HADD2.F32 R15, -RZ, R20.H0_H0 ;  /* 0x20000014ff0f7230 */ /* 0x013fca0000004100 */
[----:B------:R-:W-:-:S04]  /*3690*/  FMUL R14, R15, R10 ;  /* 0x0000000a0f0e7220 */ /* 0x000fc80000400000 */
[----:B------:R-:W-:-:S05]  /*36a0*/  FFMA R14, R69, R3, R14 ;  /* 0x00000003450e7223 */ /* 0x000fca000000000e */
[----:B------:R-:W-:Y:S02]  /*36b0*/  F2FP.SATFINITE.E4M3.F32.PACK_AB_MERGE_C R15, RZ, R14, RZ ;  /* 0x0000000eff0f723e */ /* 0x000fe400048070ff */
[----:B------:R-:W-:-:S03]  /*36c0*/  PRMT R14, RZ, 0x7610, R14 ;  /* 0x00007610ff0e7816 */ /* 0x000fc6000000000e */
[----:B------:R0:W-:Y:S01]  /*36d0*/  @!P2 STG.E.U8 desc[UR16][R12.64+0x18], R15 ;  /* 0x0000180f0c00a986 */ /* 0x0001e2000c101110 */
[----:B------:R-:W-:Y:S05]  /*36e0*/  @P1 BRA `(.L_x_65) ;  /* 0x0000000000041947 */ /* 0x000fea0003800000 */
[----:B------:R1:W5:Y:S02]  /*36f0*/  LDG.E.U8 R14, desc[UR16][R24.64+0x19] ;  /* 0x00001910180e7981 */ /* 0x000364000c1e1100 */
.L_x_65:
[----:B------:R-:W-:Y:S05]  /*3700*/  BSYNC B1 ;  /* 0x0000000000017941 */ /* 0x000fea0003800000 */
.L_x_64:
[----:B-----5:R-:W-:Y:S01]  /*3710*/  LOP3.LUT R14, R14, 0xff, RZ, 0xc0, !PT ;  /* 0x000000ff0e0e7812 */ /* 0x020fe200078ec0ff */
[----:B------:R-:W-:Y:S01]  /*3720*/  BSSY B1, `(.L_x_66) ;  /* 0x0000013000017945 */ /* 0x000fe20003800000 */
[----:B-123--:R-:W-:Y:S02]  /*3730*/  IADD3 R25, P0, R33, 0x80, RZ ;  /* 0x0000008021197810 */ /* 0x00efe40007f1e0ff */
[----:B------:R-:W-:-:S05]  /*3740*/  F2FP.F16.E4M3.UNPACK_B R14, R14 ;  /* 0x0000000eff0e723e */ /* 0x000fca00020006ff */
[----:B0-----:R-:W-:Y:S02]  /*3750*/  HADD2.F32 R15, -RZ, R14.H0_H0 ;  /* 0x2000000eff0f7230 */ /* 0x001fe40000004100 */
        /* <DEDUP_REMOVED lines=15> */
.L_x_67:
[----:B------:R-:W-:Y:S05]  /*3850*/  BSYNC B1 ;  /* 0x0000000000017941 */ /* 0x000fea0003800000 */
.L_x_66:
[----:B-----5:R-:W-:Y:S01]  /*3860*/  LOP3.LUT R20, R20, 0xff, RZ, 0xc0, !PT ;  /* 0x000000ff14147812 */ /* 0x020fe200078ec0ff */
[----:B------:R-:W-:Y:S01]  /*3870*/  BSSY B1, `(.L_x_68) ;  /* 0x000000b000017945 */ /* 0x000fe20003800000 */
[----:B------:R-:W-:Y:S02]  /*3880*/  ISETP.LT.OR P2, PT, R27, 0x2, !P0 ;  /* 0x000000021b00780c */ /* 0x000fe40004741670 */
[----:B------:R-:W-:-:S05]  /*3890*/  F2FP.F16.E4M3.UNPACK_B R20, R20 ;  /* 0x00000014ff14723e */ /* 0x000fca00020006ff */
[----:B0-----:R-:W-:-:S05]  /*38a0*/  HADD2.F32 R13, -RZ, R20.H0_H0 ;  /* 0x20000014ff0d7230 */ /* 0x001fca0000004100 */
[----:B------:R-:W-:-:S04]  /*38b0*/  FMUL R12, R13, R10 ;  /* 0x0000000a0d0c7220 */ /* 0x000fc80000400000 */
[----:B------:R-:W-:-:S05]  /*38c0*/  FFMA R12, R67, R3, R12 ;  /* 0x00000003430c7223 */ /* 0x000fca000000000c */
[----:B------:R-:W-:Y:S02]  /*38d0*/  F2FP.SATFINITE.E4M3.F32.PACK_AB_MERGE_C R13, RZ, R12, RZ ;  /* 0x0000000cff0d723e */ /* 0x000fe400048070ff */
[----:B------:R-:W-:-:S03]  /*38e0*/  PRMT R12, RZ, 0x7610, R12 ;  /* 0x00007610ff0c7816 */ /* 0x000fc6000000000c */
[----:B------:R0:W-:Y:S01]  /*38f0*/  @!P3 STG.E.U8 desc[UR16][R8.64], R13 ;  /* 0x0000000d0800b986 */ /* 0x0001e2000c101110 */
[----:B------:R-:W-:Y:S05]  /*3900*/  @P2 BRA `(.L_x_69) ;  /* 0x0000000000042947 */ /* 0x000fea0003800000 */
[----:B------:R2:W5:Y:S02]  /*3910*/  LDG.E.U8 R12, desc[UR16][R14.64+0x1] ;  /* 0x000001100e0c7981 */ /* 0x000564000c1e1100 */
.L_x_69:
[----:B------:R-:W-:Y:S05]  /*3920*/  BSYNC B1 ;  /* 0x0000000000017941 */ /* 0x000fea0003800000 */
.L_x_68:
[----:B-----5:R-:W-:Y:S01]  /*3930*/  LOP3.LUT R12, R12, 0xff, RZ, 0xc0, !PT ;  /* 0x000000ff0c0c7812 */ /* 0x020fe200078ec0ff */
[----:B------:R-:W-:Y:S01]  /*3940*/  BSSY B1, `(.L_x_70) ;  /* 0x0000013000017945 */ /* 0x000fe20003800000 */
[----:B------:R-:W-:Y:S02]  /*3950*/  IADD3 R21, P1, R33, 0x88, RZ ;  /* 0x0000008821157810 */ /* 0x000fe40007f3e0ff */
[----:B------:R-:W-:-:S03]  /*3960*/  F2FP.F16.E4M3.UNPACK_B R12, R12 ;  /* 0x0000000cff0c723e */ /* 0x000fc600020006ff */
[----:B------:R-:W-:Y:S01]  /*3970*/  IMAD.X R16, RZ, RZ, R17, P1 ;  /* 0x000000ffff107224 */ /* 0x000fe200008e0611 */
[----:B------:R-:W-:Y:S01]  /*3980*/  ISETP.GE.AND P1, PT, R28, 0x89, PT ;  /* 0x000000891c00780c */ /* 0x000fe20003f26270 */
[----:B0-----:R-:W-:Y:S02]  /*3990*/  HADD2.F32 R13, -RZ, R12.H0_H0 ;  /* 0x2000000cff0d7230 */ /* 0x001fe40000004100 */
[----:B------:R-:W-:Y:S01]  /*39a0*/  IMAD R16, R16, UR6, RZ ;  /* 0x0000000610107c24 */ /* 0x000fe2000f8e02ff */
[----:B------:R-:W-:Y:S01]  /*39b0*/  ISETP.LT.OR P5, PT, R27, 0x1, !P1 ;  /* 0x000000011b00780c */ /* 0x000fe20004fa1670 */
[----:B------:R-:W-:-:S04]  /*39c0*/  IMAD.WIDE.U32 R18, R21, UR6, R18 ;  /* 0x0000000615127c25 */ /* 0x000fc8000f8e0012 */
[----:B------:R-:W-:Y:S01]  /*39d0*/  FMUL R13, R13, R10 ;  /* 0x0000000a0d0d7220 */ /* 0x000fe20000400000 */
[----:B------:R-:W-:-:S03]  /*39e0*/  IMAD R21, R21, UR7, R16 ;  /* 0x0000000715157c24 */ /* 0x000fc6000f8e0210 */
[----:B------:R-:W-:Y:S01]  /*39f0*/  FFMA R13, R68, R3, R13 ;  /* 0x00000003440d7223 */ /* 0x000fe2000000000d */
[----:B------:R-:W-:Y:S02]  /*3a00*/  IADD3 R12, P3, R18, UR10, RZ ;  /* 0x0000000a120c7c10 */ /* 0x000fe4000ff7e0ff */
[----:B------:R-:W-:Y:S02]  /*3a10*/  PRMT R16, RZ, 0x7610, R16 ;  /* 0x00007610ff107816 */ /* 0x000fe40000000010 */
[----:B------:R-:W-:Y:S02]  /*3a20*/  F2FP.SATFINITE.E4M3.F32.PACK_AB_MERGE_C R17, RZ, R13, RZ ;  /* 0x0000000dff11723e */ /* 0x000fe400048070ff */
[----:B------:R-:W-:-:S03]  /*3a30*/  IADD3.X R13, R19, UR11, R21, P3, !PT ;  /* 0x0000000b130d7c10 */ /* 0x000fc60009ffe415 */
[----:B------:R0:W-:Y:S01]  /*3a40*/  @!P2 STG.E.U8 desc[UR16][R8.64+0x1], R17 ;  /* 0x000001110800a986 */ /* 0x0001e2000c101110 */
[----:B------:R-:W-:Y:S05]  /*3a50*/  @P5 BRA `(.L_x_71) ;  /* 0x0000000000045947 */ /* 0x000fea0003800000 */
[----:B------:R3:W5:Y:S02]  /*3a60*/  LDG.E.U8 R16, desc[UR16][R12.64] ;  /* 0x000000100c107981 */ /* 0x000764000c1e1100 */
.L_x_71:
[----:B------:R-:W-:Y:S05]  /*3a70*/  BSYNC B1 ;  /* 0x0000000000017941 */ /* 0x000fea0003800000 */
.L_x_70:
        /* <DEDUP_REMOVED lines=12> */
.L_x_73:
[----:B------:R-:W-:Y:S05]  /*3b40*/  BSYNC B1 ;  /* 0x0000000000017941 */ /* 0x000fea0003800000 */
.L_x_72:
[----:B-----5:R-:W-:Y:S01]  /*3b50*/  LOP3.LUT R16, R16, 0xff, RZ, 0xc0, !PT ;  /* 0x000000ff10107812 */ /* 0x020fe200078ec0ff */
[----:B------:R-:W-:Y:S01]  /*3b60*/  BSSY B1, `(.L_x_74) ;  /* 0x000000b000017945 */ /* 0x000fe20003800000 */
[----:B------:R-:W-:Y:S02]  /*3b70*/  ISETP.LT.OR P3, PT, R27, 0x9, !P0 ;  /* 0x000000091b00780c */ /* 0x000fe40004761670 */
[----:B------:R-:W-:-:S05]  /*3b80*/  F2FP.F16.E4M3.UNPACK_B R16, R16 ;  /* 0x00000010ff10723e */ /* 0x000fca00020006ff */
[----:B0-----:R-:W-:Y:S01]  /*3b90*/  HADD2.F32 R17, -RZ, R16.H0_H0 ;  /* 0x20000010ff117230 */ /* 0x001fe20000004100 */
[----:B------:R-:W-:-:S04]  /*3ba0*/  PRMT R16, RZ, 0x7610, R16 ;  /* 0x00007610ff107816 */ /* 0x000fc80000000010 */
[----:B------:R-:W-:-:S04]  /*3bb0*/  FMUL R17, R17, R10 ;  /* 0x0000000a11117220 */ /* 0x000fc80000400000 */
[----:B------:R-:W-:-:S05]  /*3bc0*/  FFMA R17, R66, R3, R17 ;  /* 0x0000000342117223 */ /* 0x000fca0000000011 */
[----:B------:R-:W-:-:S05]  /*3bd0*/  F2FP.SATFINITE.E4M3.F32.PACK_AB_MERGE_C R17, RZ, R17, RZ ;  /* 0x00000011ff11723e */ /* 0x000fca00048070ff */
[----:B------:R0:W-:Y:S01]  /*3be0*/  @!P2 STG.E.U8 desc[UR16][R6.64+0x1], R17 ;  /* 0x000001110600a986 */ /* 0x0001e2000c101110 */
[----:B------:R-:W-:Y:S05]  /*3bf0*/  @P3 BRA `(.L_x_75) ;  /* 0x0000000000043947 */ /* 0x000fea0003800000 */
[----:B------:R0:W5:Y:S02]  /*3c00*/  LDG.E.U8 R16, desc[UR16][R14.64+0x8] ;  /* 0x000008100e107981 */ /* 0x000164000c1e1100 */
.L_x_75:
[----:B------:R-:W-:Y:S05]  /*3c10*/  BSYNC B1 ;  /* 0x0000000000017941 */ /* 0x000fea0003800000 */
.L_x_74:
        /* <DEDUP_REMOVED lines=12> */
.L_x_77:
[----:B------:R-:W-:Y:S05]  /*3ce0*/  BSYNC B1 ;  /* 0x0000000000017941 */ /* 0x000fea0003800000 */
.L_x_76:
        /* <DEDUP_REMOVED lines=12> */
.L_x_79:
[----:B------:R-:W-:Y:S05]  /*3db0*/  BSYNC B1 ;  /* 0x0000000000017941 */ /* 0x000fea0003800000 */
.L_x_78:
        /* <DEDUP_REMOVED lines=12> */
.L_x_81:
[----:B------:R-:W-:Y:S05]  /*3e80*/  BSYNC B1 ;  /* 0x0000000000017941 */ /* 0x000fea0003800000 */
.L_x_80:
        /* <DEDUP_REMOVED lines=12> */
.L_x_83:
[----:B------:R-:W-:Y:S05]  /*3f50*/  BSYNC B1 ;  /* 0x0000000000017941 */ /* 0x000fea0003800000 */
.L_x_82:
        /* <DEDUP_REMOVED lines=12> */
.L_x_85:
[----:B------:R-:W-:Y:S05]  /*4020*/  BSYNC B1 ;  /* 0x0000000000017941 */ /* 0x000fea0003800000 */
.L_x_84:
        /* <DEDUP_REMOVED lines=12> */
.L_x_87:
[----:B------:R-:W-:Y:S05]  /*40f0*/  BSYNC B1 ;  /* 0x0000000000017941 */ /* 0x000fea0003800000 */
.L_x_86:
        /* <DEDUP_REMOVED lines=12> */
.L_x_89:
[----:B------:R-:W-:Y:S05]  /*41c0*/  BSYNC B1 ;  /* 0x0000000000017941 */ /* 0x000fea0003800000 */
.L_x_88:
        /* <DEDUP_REMOVED lines=12> */
.L_x_91:
[----:B------:R-:W-:Y:S05]  /*4290*/  BSYNC B1 ;  /* 0x0000000000017941 */ /* 0x000fea0003800000 */
.L_x_90:
        /* <DEDUP_REMOVED lines=12> */
.L_x_93:
[----:B------:R-:W-:Y:S05]  /*4360*/  BSYNC B1 ;  /* 0x0000000000017941 */ /* 0x000fea0003800000 */
.L_x_92:
[----:B-----5:R-:W-:Y:S01]  /*4370*/  LOP3.LUT R16, R16, 0xff, RZ, 0xc0, !PT ;  /* 0x000000ff10107812 */ /* 0x020fe200078ec0ff */
[----:B------:R-:W-:Y:S01]  /*4380*/  BSSY B1, `(.L_x_94) ;  /* 0x000000b000017945 */ /* 0x000fe20003800000 */
[----:B------:R-:W-:Y:S02]  /*4390*/  ISETP.LT.OR P2, PT, R27, 0x19, !P1 ;  /* 0x000000191b00780c */ /* 0x000fe40004f41670 */
[----:B------:R-:W-:Y:S02]  /*43a0*/  F2FP.F16.E4M3.UNPACK_B R16, R16 ;  /* 0x00000010ff10723e */ /* 0x000fe400020006ff */
[----:B012---:R-:W-:-:S03]  /*43b0*/  PRMT R14, RZ, 0x7610, R14 ;  /* 0x00007610ff0e7816 */ /* 0x007fc6000000000e */
[----:B------:R-:W-:-:S05]  /*43c0*/  HADD2.F32 R15, -RZ, R16.H0_H0 ;  /* 0x20000010ff0f7230 */ /* 0x000fca0000004100 */
[----:B------:R-:W-:-:S04]  /*43d0*/  FMUL R15, R15, R10 ;  /* 0x0000000a0f0f7220 */ /* 0x000fc80000400000 */
[----:B------:R-:W-:-:S05]  /*43e0*/  FFMA R15, R56, R3, R15 ;  /* 0x00000003380f7223 */ /* 0x000fca000000000f */
[----:B------:R-:W-:-:S05]  /*43f0*/  F2FP.SATFINITE.E4M3.F32.PACK_AB_MERGE_C R15, RZ, R15, RZ ;  /* 0x0000000fff0f723e */ /* 0x000fca00048070ff */
[----:B------:R0:W-:Y:S01]  /*4400*/  @!P0 STG.E.U8 desc[UR16][R8.64+0x19], R15 ;  /* 0x0000190f08008986 */ /* 0x0001e2000c101110 */
[----:B------:R-:W-:Y:S05]  /*4410*/  @P2 BRA `(.L_x_95) ;  /* 0x0000000000042947 */ /* 0x000fea0003800000 */
[----:B------:R1:W5:Y:S02]  /*4420*/  LDG.E.U8 R14, desc[UR16][R12.64+0x18] ;  /* 0x000018100c0e7981 */ /* 0x000364000c1e1100 */
.L_x_95:
[----:B------:R-:W-:Y:S05]  /*4430*/  BSYNC B1 ;  /* 0x0000000000017941 */ /* 0x000fea0003800000 */
.L_x_94:
        /* <DEDUP_REMOVED lines=12> */
.L_x_97:
[----:B------:R-:W-:Y:S05]  /*4500*/  BSYNC B1 ;  /* 0x0000000000017941 */ /* 0x000fea0003800000 */
.L_x_96:
[----:B------:R-:W-:Y:S05]  /*4510*/  @P1 BRA `(.L_x_98) ;  /* 0x0000000800301947 */ /* 0x000fea0003800000 */
[----:B-----5:R-:W-:-:S04]  /*4520*/  LOP3.LUT R8, R8, 0xff, RZ, 0xc0, !PT ;  /* 0x000000ff08087812 */ /* 0x020fc800078ec0ff */
[----:B------:R-:W-:-:S05]  /*4530*/  F2FP.F16.E4M3.UNPACK_B R8, R8 ;  /* 0x00000008ff08723e */ /* 0x000fca00020006ff */
[----:B0-----:R-:W-:-:S05]  /*4540*/  HADD2.F32 R9, -RZ, R8.H0_H0 ;  /* 0x20000008ff097230 */ /* 0x001fca0000004100 */
[----:B------:R-:W-:-:S04]  /*4550*/  FMUL R9, R9, R10 ;  /* 0x0000000a09097220 */ /* 0x000fc80000400000 */
[----:B------:R-:W-:-:S05]  /*4560*/  FFMA R9, R22, R3, R9 ;  /* 0x0000000316097223 */ /* 0x000fca0000000009 */
[----:B------:R-:W-:-:S05]  /*4570*/  F2FP.SATFINITE.E4M3.F32.PACK_AB_MERGE_C R9, RZ, R9, RZ ;  /* 0x00000009ff09723e */ /* 0x000fca00048070ff */
[----:B------:R0:W-:Y:S01]  /*4580*/  STG.E.U8 desc[UR16][R6.64+0x19], R9 ;  /* 0x0000190906007986 */ /* 0x0001e2000c101110 */
[----:B------:R-:W-:Y:S05]  /*4590*/  BRA `(.L_x_98) ;  /* 0x0000000800107947 */ /* 0x000fea0003800000 */
.L_x_33:
[----:B------:R-:W-:Y:S01]  /*45a0*/  ISETP.GE.AND P3, PT, R28, 0x1, PT ;  /* 0x000000011c00780c */ /* 0x000fe20003f66270 */
[-C--:B--2---:R-:W-:Y:S01]  /*45b0*/  FMUL R84, R84, R3.reuse ;  /* 0x0000000354547220 */ /* 0x084fe20000400000 */
[----:B------:R-:W-:Y:S01]  /*45c0*/  ISETP.GE.AND P2, PT, R28, 0x9, PT ;  /* 0x000000091c00780c */ /* 0x000fe20003f46270 */
[-C--:B------:R-:W-:Y:S01]  /*45d0*/  FMUL R83, R83, R3.reuse ;  /* 0x0000000353537220 */ /* 0x080fe20000400000 */
[----:B------:R-:W-:Y:S01]  /*45e0*/  ISETP.LT.OR P6, PT, R27, 0x2, !P3 ;  /* 0x000000021b00780c */ /* 0x000fe20005fc1670 */
[-C--:B------:R-:W-:Y:S01]  /*45f0*/  FMUL R81, R81, R3.reuse ;  /* 0x0000000351517220 */ /* 0x080fe20000400000 */
[----:B------:R-:W-:Y:S01]  /*4600*/  ISETP.LT.OR P5, PT, R27, 0x1, !P3 ;  /* 0x000000011b00780c */ /* 0x000fe20005fa1670 */
[-C--:B------:R-:W-:Y:S01]  /*4610*/  FMUL R82, R82, R3.reuse ;  /* 0x0000000352527220 */ /* 0x080fe20000400000 */
[----:B------:R-:W-:Y:S01]  /*4620*/  F2FP.SATFINITE.E4M3.F32.PACK_AB_MERGE_C R17, RZ, R84, RZ ;  /* 0x00000054ff11723e */ /* 0x000fe200048070ff */
[-C--:B------:R-:W-:Y:S01]  /*4630*/  FMUL R79, R79, R3.reuse ;  /* 0x000000034f4f7220 */ /* 0x080fe20000400000 */
[C---:B------:R-:W-:Y:S01]  /*4640*/  ISETP.LT.OR P0, PT, R27.reuse, 0x1, !P2 ;  /* 0x000000011b00780c */ /* 0x040fe20005701670 */
[-C--:B------:R-:W-:Y:S01]  /*4650*/  FMUL R80, R80, R3.reuse ;  /* 0x0000000350507220 */ /* 0x080fe20000400000 */
[----:B------:R-:W-:Y:S01]  /*4660*/  ISETP.LT.OR P1, PT, R27, 0x2, !P2 ;  /* 0x000000021b00780c */ /* 0x000fe20005721670 */
[----:B------:R-:W-:Y:S01]  /*4670*/  FMUL R77, R77, R3 ;  /* 0x000000034d4d7220 */ /* 0x000fe20000400000 */
[----:B------:R-:W-:Y:S01]  /*4680*/  F2FP.SATFINITE.E4M3.F32.PACK_AB_MERGE_C R83, RZ, R83, RZ ;  /* 0x00000053ff53723e */ /* 0x000fe200048070ff */
[----:B------:R-:W-:Y:S01]  /*4690*/  FMUL R78, R78, R3 ;  /* 0x000000034e4e7220 */ /* 0x000fe20000400000 */
[----:B------:R-:W-:Y:S01]  /*46a0*/  F2FP.SATFINITE.E4M3.F32.PACK_AB_MERGE_C R81, RZ, R81, RZ ;  /* 0x00000051ff51723e */ /* 0x000fe200048070ff */
[----:B------:R0:W-:Y:S01]  /*46b0*/  @!P6 STG.E.U8 desc[UR16][R14.64+0x1], R17 ;  /* 0x000001110e00e986 */ /* 0x0001e2000c101110 */
[----:B------:R-:W-:Y:S01]  /*46c0*/  ISETP.LT.OR P6, PT, R27, 0x9, !P3 ;  /* 0x000000091b00780c */ /* 0x000fe20005fc1670 */
[----:B------:R-:W-:Y:S01]  /*46d0*/  FMUL R75, R75, R3 ;  /* 0x000000034b4b7220 */ /* 0x000fe20000400000 */
[----:B------:R-:W-:Y:S01]  /*46e0*/  F2FP.SATFINITE.E4M3.F32.PACK_AB_MERGE_C R19, RZ, R82, RZ ;  /* 0x00000052ff13723e */ /* 0x000fe200048070ff */
[----:B------:R-:W-:Y:S01]  /*46f0*/  @!P5 STG.E.U8 desc[UR16][R14.64], R83 ;  /* 0x000000530e00d986 */ /* 0x000fe2000c101110 */
[----:B------:R-:W-:Y:S01]  /*4700*/  F2FP.SATFINITE.E4M3.F32.PACK_AB_MERGE_C R79, RZ, R79, RZ ;  /* 0x0000004fff4f723e */ /* 0x000fe200048070ff */
[-C--:B------:R-:W-:Y:S01]  /*4710*/  FMUL R76, R76, R3.reuse ;  /* 0x000000034c4c7220 */ /* 0x080fe20000400000 */
[C---:B------:R-:W-:Y:S01]  /*4720*/  ISETP.LT.OR P5, PT, R27.reuse, 0xa, !P2 ;  /* 0x0000000a1b00780c */ /* 0x040fe200057a1670 */
[----:B------:R-:W-:Y:S01]  /*4730*/  @!P0 STG.E.U8 desc[UR16][R12.64], R81 ;  /* 0x000000510c008986 */ /* 0x000fe2000c101110 */
[----:B------:R-:W-:Y:S01]  /*4740*/  ISETP.LT.OR P0, PT, R27, 0xa, !P3 ;  /* 0x0000000a1b00780c */ /* 0x000fe20005f01670 */
[----:B------:R-:W-:Y:S01]  /*4750*/  FMUL R73, R73, R3 ;  /* 0x0000000349497220 */ /* 0x000fe20000400000 */
[----:B------:R-:W-:Y:S01]  /*4760*/  F2FP.SATFINITE.E4M3.F32.PACK_AB_MERGE_C R77, RZ, R77, RZ ;  /* 0x0000004dff4d723e */ /* 0x000fe200048070ff */
[----:B------:R1:W-:Y:S01]  /*4770*/  @!P1 STG.E.U8 desc[UR16][R12.64+0x1], R19 ;  /* 0x000001130c009986 */ /* 0x0003e2000c101110 */
[C---:B------:R-:W-:Y:S01]  /*4780*/  ISETP.LT.OR P1, PT, R27.reuse, 0x9, !P2 ;  /* 0x000000091b00780c */ /* 0x040fe20005721670 */
[-C--:B------:R-:W-:Y:S01]  /*4790*/  FMUL R74, R74, R3.reuse ;  /* 0x000000034a4a7220 */ /* 0x080fe20000400000 */
[----:B0-----:R-:W-:Y:S01]  /*47a0*/  F2FP.SATFINITE.E4M3.F32.PACK_AB_MERGE_C R17, RZ, R80, RZ ;  /* 0x00000050ff11723e */ /* 0x001fe200048070ff */
[----:B------:R-:W-:Y:S01]  /*47b0*/  @!P6 STG.E.U8 desc[UR16][R14.64+0x8], R79 ;  /* 0x0000084f0e00e986 */ /* 0x000fe2000c101110 */
[----:B------:R-:W-:Y:S01]  /*47c0*/  ISETP.LT.OR P6, PT, R27, 0x11, !P3 ;  /* 0x000000111b00780c */ /* 0x000fe20005fc1670 */
[----:B------:R-:W-:Y:S01]  /*47d0*/  FMUL R71, R71, R3 ;  /* 0x0000000347477220 */ /* 0x000fe20000400000 */
[----:B------:R-:W-:Y:S01]  /*47e0*/  F2FP.SATFINITE.E4M3.F32.PACK_AB_MERGE_C R75, RZ, R75, RZ ;  /* 0x0000004bff4b723e */ /* 0x000fe200048070ff */
[----:B------:R-:W-:Y:S01]  /*47f0*/  FMUL R72, R72, R3 ;  /* 0x0000000348487220 */ /* 0x000fe20000400000 */
[----:B------:R-:W-:Y:S01]  /*4800*/  F2FP.SATFINITE.E4M3.F32.PACK_AB_MERGE_C R73, RZ, R73, RZ ;  /* 0x00000049ff49723e */ /* 0x000fe200048070ff */
[----:B------:R0:W-:Y:S01]  /*4810*/  @!P0 STG.E.U8 desc[UR16][R14.64+0x9], R17 ;  /* 0x000009110e008986 */ /* 0x0001e2000c101110 */
[----:B------:R-:W-:Y:S01]  /*4820*/  ISETP.LT.OR P0, PT, R27, 0x12, !P3 ;  /* 0x000000121b00780c */ /* 0x000fe20005f01670 */
[-C--:B------:R-:W-:Y:S01]  /*4830*/  FMUL R69, R69, R3.reuse ;  /* 0x0000000345457220 */ /* 0x080fe20000400000 */
[----:B-1----:R-:W-:Y:S01]  /*4840*/  F2FP.SATFINITE.E4M3.F32.PACK_AB_MERGE_C R19, RZ, R78, RZ ;  /* 0x0000004eff13723e */ /* 0x002fe200048070ff */
[----:B------:R-:W-:Y:S01]  /*4850*/  @!P1 STG.E.U8 desc[UR16][R12.64+0x8], R77 ;  /* 0x0000084d0c009986 */ /* 0x000fe2000c101110 */
[C---:B------:R-:W-:Y:S01]  /*4860*/  ISETP.LT.OR P1, PT, R27.reuse, 0x11, !P2 ;  /* 0x000000111b00780c */ /* 0x040fe20005721670 */
[----:B------:R-:W-:Y:S01]  /*4870*/  FMUL R70, R70, R3 ;  /* 0x0000000346467220 */ /* 0x000fe20000400000 */
[----:B------:R-:W-:Y:S01]  /*4880*/  F2FP.SATFINITE.E4M3.F32.PACK_AB_MERGE_C R71, RZ, R71, RZ ;  /* 0x00000047ff47723e */ /* 0x000fe200048070ff */
[----:B------:R1:W-:Y:S01]  /*4890*/  @!P5 STG.E.U8 desc[UR16][R12.64+0x9], R19 ;  /* 0x000009130c00d986 */ /* 0x0003e2000c101110 */
[----:B------:R-:W-:Y:S01]  /*48a0*/  ISETP.LT.OR P5, PT, R27, 0x12, !P2 ;  /* 0x000000121b00780c */ /* 0x000fe200057a1670 */
[-C--:B------:R-:W-:Y:S01]  /*48b0*/  FMUL R67, R67, R3.reuse ;  /* 0x0000000343437220 */ /* 0x080fe20000400000 */
[----:B------:R-:W-:Y:S01]  /*48c0*/  F2FP.SATFINITE.E4M3.F32.PACK_AB_MERGE_C R21, RZ, R72, RZ ;  /* 0x00000048ff15723e */ /* 0x000fe200048070ff */
[----:B------:R-:W-:Y:S01]  /*48d0*/  @!P6 STG.E.U8 desc[UR16][R14.64+0x10], R75 ;  /* 0x0000104b0e00e986 */ /* 0x000fe2000c101110 */
[C---:B------:R-:W-:Y:S01]  /*48e0*/  ISETP.LT.OR P6, PT, R27.reuse, 0x19, !P3 ;  /* 0x000000191b00780c */ /* 0x040fe20005fc1670 */
[-C--:B------:R-:W-:Y:S01]  /*48f0*/  FMUL R68, R68, R3.reuse ;  /* 0x0000000344447220 */ /* 0x080fe20000400000 */
[----:B------:R-:W-:Y:S01]  /*4900*/  ISETP.LT.OR P3, PT, R27, 0x1a, !P3 ;  /* 0x0000001a1b00780c */ /* 0x000fe20005f61670 */
[-C--:B------:R-:W-:Y:S01]  /*4910*/  FMUL R65, R65, R3.reuse ;  /* 0x0000000341417220 */ /* 0x080fe20000400000 */
[----:B0-----:R-:W-:Y:S01]  /*4920*/  F2FP.SATFINITE.E4M3.F32.PACK_AB_MERGE_C R17, RZ, R76, RZ ;  /* 0x0000004cff11723e */ /* 0x001fe200048070ff */
[----:B------:R-:W-:Y:S01]  /*4930*/  FMUL R66, R66, R3 ;  /* 0x0000000342427220 */ /* 0x000fe20000400000 */
[----:B------:R-:W-:Y:S01]  /*4940*/  F2FP.SATFINITE.E4M3.F32.PACK_AB_MERGE_C R69, RZ, R69, RZ ;  /* 0x00000045ff45723e */ /* 0x000fe200048070ff */
[----:B------:R-:W-:Y:S01]  /*4950*/  FMUL R64, R64, R3 ;  /* 0x0000000340407220 */ /* 0x000fe20000400000 */
[----:B-1----:R-:W-:Y:S01]  /*4960*/  F2FP.SATFINITE.E4M3.F32.PACK_AB_MERGE_C R19, RZ, R74, RZ ;  /* 0x0000004aff13723e */ /* 0x002fe200048070ff */
[----:B------:R0:W-:Y:S01]  /*4970*/  @!P0 STG.E.U8 desc[UR16][R14.64+0x11], R17 ;  /* 0x000011110e008986 */ /* 0x0001e2000c101110 */
[----:B------:R-:W-:Y:S01]  /*4980*/  F2FP.SATFINITE.E4M3.F32.PACK_AB_MERGE_C R67, RZ, R67, RZ ;  /* 0x00000043ff43723e */ /* 0x000fe200048070ff */
[-C--:B------:R-:W-:Y:S01]  /*4990*/  FMUL R63, R63, R3.reuse ;  /* 0x000000033f3f7220 */ /* 0x080fe20000400000 */
[C---:B------:R-:W-:Y:S01]  /*49a0*/  ISETP.GE.AND P0, PT, R28.reuse, 0x89, PT ;  /* 0x000000891c00780c */ /* 0x040fe20003f06270 */
[----:B------:R-:W-:Y:S01]  /*49b0*/  @!P1 STG.E.U8 desc[UR16][R12.64+0x10], R73 ;  /* 0x000010490c009986 */ /* 0x000fe2000c101110 */
[----:B------:R-:W-:Y:S01]  /*49c0*/  ISETP.GE.AND P1, PT, R28, 0x81, PT ;  /* 0x000000811c00780c */ /* 0x000fe20003f26270 */
[----:B------:R-:W-:Y:S01]  /*49d0*/  FMUL R61, R61, R3 ;  /* 0x000000033d3d7220 */ /* 0x000fe20000400000 */
[----:B------:R-:W-:Y:S01]  /*49e0*/  F2FP.SATFINITE.E4M3.F32.PACK_AB_MERGE_C R65, RZ, R65, RZ ;  /* 0x00000041ff41723e */ /* 0x000fe200048070ff */
[----:B------:R-:W-:Y:S01]  /*49f0*/  @!P5 STG.E.U8 desc[UR16][R12.64+0x11], R19 ;  /* 0x000011130c00d986 */ /* 0x000fe2000c101110 */
[C---:B------:R-:W-:Y:S01]  /*4a00*/  ISETP.LT.OR P5, PT, R27.reuse, 0x19, !P2 ;  /* 0x000000191b00780c */ /* 0x040fe200057a1670 */
[-C--:B------:R-:W-:Y:S01]  /*4a10*/  FMUL R62, R62, R3.reuse ;  /* 0x000000033e3e7220 */ /* 0x080fe20000400000 */
[C---:B------:R-:W-:Y:S01]  /*4a20*/  ISETP.LT.OR P2, PT, R27.reuse, 0x1a, !P2 ;  /* 0x0000001a1b00780c */ /* 0x040fe20005741670 */
[----:B------:R-:W-:Y:S01]  /*4a30*/  @!P6 STG.E.U8 desc[UR16][R14.64+0x18], R71 ;  /* 0x000018470e00e986 */ /* 0x000fe2000c101110 */
[C---:B------:R-:W-:Y:S01]  /*4a40*/  ISETP.LT.OR P6, PT, R27.reuse, 0x1, !P1 ;  /* 0x000000011b00780c */ /* 0x040fe20004fc1670 */
[-C--:B------:R-:W-:Y:S01]  /*4a50*/  FMUL R60, R60, R3.reuse ;  /* 0x000000033c3c7220 */ /* 0x080fe20000400000 */
[----:B0-----:R-:W-:Y:S01]  /*4a60*/  F2FP.SATFINITE.E4M3.F32.PACK_AB_MERGE_C R17, RZ, R70, RZ ;  /* 0x00000046ff11723e */ /* 0x001fe200048070ff */
[----:B------:R0:W-:Y:S01]  /*4a70*/  @!P3 STG.E.U8 desc[UR16][R14.64+0x19], R21 ;  /* 0x000019150e00b986 */ /* 0x0001e2000c101110 */
[----:B------:R-:W-:Y:S01]  /*4a80*/  ISETP.LT.OR P3, PT, R27, 0x2, !P1 ;  /* 0x000000021b00780c */ /* 0x000fe20004f61670 */
[----:B------:R-:W-:Y:S01]  /*4a90*/  FMUL R59, R59, R3 ;  /* 0x000000033b3b7220 */ /* 0x000fe20000400000 */
[----:B------:R-:W-:Y:S01]  /*4aa0*/  F2FP.SATFINITE.E4M3.F32.PACK_AB_MERGE_C R63, RZ, R63, RZ ;  /* 0x0000003fff3f723e */ /* 0x000fe200048070ff */
[----:B------:R-:W-:Y:S01]  /*4ab0*/  FMUL R57, R57, R3 ;  /* 0x0000000339397220 */ /* 0x000fe20000400000 */
[----:B------:R-:W-:Y:S01]  /*4ac0*/  F2FP.SATFINITE.E4M3.F32.PACK_AB_MERGE_C R61, RZ, R61, RZ ;  /* 0x0000003dff3d723e */ /* 0x000fe200048070ff */
[----:B------:R-:W-:Y:S01]  /*4ad0*/  @!P5 STG.E.U8 desc[UR16][R12.64+0x18], R69 ;  /* 0x000018450c00d986 */ /* 0x000fe2000c101110 */
[C---:B------:R-:W-:Y:S01]  /*4ae0*/  ISETP.LT.OR P5, PT, R27.reuse, 0x1, !P0 ;  /* 0x000000011b00780c */ /* 0x040fe200047a1670 */
[----:B------:R-:W-:Y:S01]  /*4af0*/  FMUL R58, R58, R3 ;  /* 0x000000033a3a7220 */ /* 0x000fe20000400000 */
[----:B------:R-:W-:Y:S01]  /*4b00*/  F2FP.SATFINITE.E4M3.F32.PACK_AB_MERGE_C R59, RZ, R59, RZ ;  /* 0x0000003bff3b723e */ /* 0x000fe200048070ff */
[----:B------:R1:W-:Y:S01]  /*4b10*/  @!P2 STG.E.U8 desc[UR16][R12.64+0x19], R17 ;  /* 0x000019110c00a986 */ /* 0x0003e2000c101110 */
[----:B------:R-:W-:Y:S01]  /*4b20*/  ISETP.LT.OR P2, PT, R27, 0xa, !P1 ;  /* 0x0000000a1b00780c */ /* 0x000fe20004f41670 */
[-C--:B------:R-:W-:Y:S01]  /*4b30*/  FMUL R23, R23, R3.reuse ;  /* 0x0000000317177220 */ /* 0x080fe20000400000 */
[----:B0-----:R-:W-:Y:S01]  /*4b40*/  F2FP.SATFINITE.E4M3.F32.PACK_AB_MERGE_C R15, RZ, R68, RZ ;  /* 0x00000044ff0f723e */ /* 0x001fe200048070ff */
[----:B------:R-:W-:Y:S01]  /*4b50*/  @!P6 STG.E.U8 desc[UR16][R8.64], R67 ;  /* 0x000000430800e986 */ /* 0x000fe2000c101110 */
[----:B------:R-:W-:Y:S01]  /*4b60*/  ISETP.LT.OR P6, PT, R27, 0x2, !P0 ;  /* 0x000000021b00780c */ /* 0x000fe200047c1670 */
[-C--:B------:R-:W-:Y:S01]  /*4b70*/  FMUL R56, R56, R3.reuse ;  /* 0x0000000338387220 */ /* 0x080fe20000400000 */
[-C--:B------:R-:W-:Y:S01]  /*4b80*/  FMUL R11, R11, R3.reuse ;  /* 0x000000030b0b7220 */ /* 0x080fe20000400000 */
[----:B------:R0:W-:Y:S01]  /*4b90*/  @!P3 STG.E.U8 desc[UR16][R8.64+0x1], R15 ;  /* 0x0000010f0800b986 */ /* 0x0001e2000c101110 */
[----:B------:R-:W-:Y:S01]  /*4ba0*/  ISETP.LT.OR P3, PT, R27, 0x9, !P1 ;  /* 0x000000091b00780c */ /* 0x000fe20004f61670 */
[----:B------:R-:W-:Y:S01]  /*4bb0*/  FMUL R22, R22, R3 ;  /* 0x0000000316167220 */ /* 0x000fe20000400000 */
[----:B------:R-:W-:Y:S01]  /*4bc0*/  F2FP.SATFINITE.E4M3.F32.PACK_AB_MERGE_C R57, RZ, R57, RZ ;  /* 0x00000039ff39723e */ /* 0x000fe200048070ff */
[----:B------:R-:W-:Y:S01]  /*4bd0*/  @!P5 STG.E.U8 desc[UR16][R6.64], R65 ;  /* 0x000000410600d986 */ /* 0x000fe2000c101110 */
[----:B-1----:R-:W-:-:S02]  /*4be0*/  F2FP.SATFINITE.E4M3.F32.PACK_AB_MERGE_C R13, RZ, R66, RZ ;  /* 0x00000042ff0d723e */ /* 0x002fc400048070ff */
[C---:B------:R-:W-:Y:S02]  /*4bf0*/  ISETP.LT.OR P5, PT, R27.reuse, 0x9, !P0 ;  /* 0x000000091b00780c */ /* 0x040fe400047a1670 */
[----:B------:R-:W-:Y:S01]  /*4c00*/  F2FP.SATFINITE.E4M3.F32.PACK_AB_MERGE_C R23, RZ, R23, RZ ;  /* 0x00000017ff17723e */ /* 0x000fe200048070ff */
[----:B------:R1:W-:Y:S01]  /*4c10*/  @!P6 STG.E.U8 desc[UR16][R6.64+0x1], R13 ;  /* 0x0000010d0600e986 */ /* 0x0003e2000c101110 */
[C---:B------:R-:W-:Y:S02]  /*4c20*/  ISETP.LT.OR P6, PT, R27.reuse, 0xa, !P0 ;  /* 0x0000000a1b00780c */ /* 0x040fe400047c1670 */
[----:B0-----:R-:W-:Y:S01]  /*4c30*/  F2FP.SATFINITE.E4M3.F32.PACK_AB_MERGE_C R15, RZ, R64, RZ ;  /* 0x00000040ff0f723e */ /* 0x001fe200048070ff */
[----:B------:R-:W-:Y:S01]  /*4c40*/  @!P3 STG.E.U8 desc[UR16][R8.64+0x8], R63 ;  /* 0x0000083f0800b986 */ /* 0x000fe2000c101110 */
[C---:B------:R-:W-:Y:S02]  /*4c50*/  ISETP.LT.OR P3, PT, R27.reuse, 0x11, !P1 ;  /* 0x000000111b00780c */ /* 0x040fe40004f61670 */
[----:B------:R-:W-:Y:S01]  /*4c60*/  F2FP.SATFINITE.E4M3.F32.PACK_AB_MERGE_C R11, RZ, R11, RZ ;  /* 0x0000000bff0b723e */ /* 0x000fe200048070ff */
[----:B------:R0:W-:Y:S01]  /*4c70*/  @!P2 STG.E.U8 desc[UR16][R8.64+0x9], R15 ;  /* 0x0000090f0800a986 */ /* 0x0001e2000c101110 */
[----:B------:R-:W-:-:S02]  /*4c80*/  ISETP.LT.OR P2, PT, R27, 0x12, !P1 ;  /* 0x000000121b00780c */ /* 0x000fc40004f41670 */
[----:B------:R-:W-:Y:S01]  /*4c90*/  F2FP.SATFINITE.E4M3.F32.PACK_AB_MERGE_C R17, RZ, R22, RZ ;  /* 0x00000016ff11723e */ /* 0x000fe200048070ff */
[----:B------:R-:W-:Y:S01]  /*4ca0*/  @!P5 STG.E.U8 desc[UR16][R6.64+0x8], R61 ;  /* 0x0000083d0600d986 */ /* 0x000fe2000c101110 */
[----:B-1----:R-:W-:Y:S02]  /*4cb0*/  F2FP.SATFINITE.E4M3.F32.PACK_AB_MERGE_C R13, RZ, R62, RZ ;  /* 0x0000003eff0d723e */ /* 0x002fe400048070ff */
[----:B------:R-:W-:-:S03]  /*4cc0*/  ISETP.LT.OR P5, PT, R27, 0x11, !P0 ;  /* 0x000000111b00780c */ /* 0x000fc600047a1670 */
[----:B------:R1:W-:Y:S01]  /*4cd0*/  @!P6 STG.E.U8 desc[UR16][R6.64+0x9], R13 ;  /* 0x0000090d0600e986 */ /* 0x0003e2000c101110 */
[C---:B------:R-:W-:Y:S02]  /*4ce0*/  ISETP.LT.OR P6, PT, R27.reuse, 0x12, !P0 ;  /* 0x000000121b00780c */ /* 0x040fe400047c1670 */
[----:B0-----:R-:W-:Y:S01]  /*4cf0*/  F2FP.SATFINITE.E4M3.F32.PACK_AB_MERGE_C R15, RZ, R60, RZ ;  /* 0x0000003cff0f723e */ /* 0x001fe200048070ff */
[----:B------:R-:W-:Y:S01]  /*4d00*/  @!P3 STG.E.U8 desc[UR16][R8.64+0x10], R59 ;  /* 0x0000103b0800b986 */ /* 0x000fe2000c101110 */
[C---:B------:R-:W-:Y:S02]  /*4d10*/  ISETP.LT.OR P3, PT, R27.reuse, 0x19, !P0 ;  /* 0x000000191b00780c */ /* 0x040fe40004761670 */
[C---:B------:R-:W-:Y:S01]  /*4d20*/  ISETP.LT.OR P0, PT, R27.reuse, 0x1a, !P0 ;  /* 0x0000001a1b00780c */ /* 0x040fe20004701670 */
[----:B------:R0:W-:Y:S01]  /*4d30*/  @!P2 STG.E.U8 desc[UR16][R8.64+0x11], R15 ;  /* 0x0000110f0800a986 */ /* 0x0001e2000c101110 */
[C---:B------:R-:W-:Y:S02]  /*4d40*/  ISETP.LT.OR P2, PT, R27.reuse, 0x19, !P1 ;  /* 0x000000191b00780c */ /* 0x040fe40004f41670 */
[----:B------:R-:W-:Y:S01]  /*4d50*/  ISETP.LT.OR P1, PT, R27, 0x1a, !P1 ;  /* 0x0000001a1b00780c */ /* 0x000fe20004f21670 */
[----:B------:R2:W-:Y:S01]  /*4d60*/  @!P5 STG.E.U8 desc[UR16][R6.64+0x10], R57 ;  /* 0x000010390600d986 */ /* 0x0005e2000c101110 */
[----:B-1----:R-:W-:-:S05]  /*4d70*/  F2FP.SATFINITE.E4M3.F32.PACK_AB_MERGE_C R13, RZ, R58, RZ ;  /* 0x0000003aff0d723e */ /* 0x002fca00048070ff */
[----:B------:R2:W-:Y:S01]  /*4d80*/  @!P6 STG.E.U8 desc[UR16][R6.64+0x11], R13 ;  /* 0x0000110d0600e986 */ /* 0x0005e2000c101110 */
[----:B0-----:R-:W-:-:S03]  /*4d90*/  F2FP.SATFINITE.E4M3.F32.PACK_AB_MERGE_C R15, RZ, R56, RZ ;  /* 0x00000038ff0f723e */ /* 0x001fc600048070ff */
[----:B------:R2:W-:Y:S04]  /*4da0*/  @!P2 STG.E.U8 desc[UR16][R8.64+0x18], R23 ;  /* 0x000018170800a986 */ /* 0x0005e8000c101110 */
[----:B------:R2:W-:Y:S04]  /*4db0*/  @!P1 STG.E.U8 desc[UR16][R8.64+0x19], R15 ;  /* 0x0000190f08009986 */ /* 0x0005e8000c101110 */
[----:B------:R2:W-:Y:S04]  /*4dc0*/  @!P3 STG.E.U8 desc[UR16][R6.64+0x18], R11 ;  /* 0x0000180b0600b986 */ /* 0x0005e8000c101110 */
[----:B------:R2:W-:Y:S02]  /*4dd0*/  @!P0 STG.E.U8 desc[UR16][R6.64+0x19], R17 ;  /* 0x0000191106008986 */ /* 0x0005e4000c101110 */
.L_x_98:
[----:B------:R-:W-:Y:S05]  /*4de0*/  BSYNC B0 ;  /* 0x0000000000007941 */ /* 0x000fea0003800000 */
.L_x_32:
[----:B------:R-:W-:Y:S01]  /*4df0*/  ULDC UR6, c[0x0][0xc] ;  /* 0x0000030000067ab9 */ /* 0x000fe20000000800 */
[----:B------:R-:W-:Y:S01]  /*4e00*/  ULDC UR7, c[0x0][0x10] ;  /* 0x0000040000077ab9 */ /* 0x000fe20000000800 */
[----:B0-2---:R-:W0:Y:S01]  /*4e10*/  LDC R9, c[0x0][0x14] ;  /* 0x00000500ff097b82 */ /* 0x005e220000000800 */
[----:B------:R-:W-:Y:S01]  /*4e20*/  UIMAD.WIDE.U32 UR6, UR6, UR7, URZ ;  /* 0x00000007060672a5 */ /* 0x000fe2000f8e003f */
[----:B------:R-:W-:Y:S02]  /*4e30*/  IMAD.MOV.U32 R6, RZ, RZ, R0 ;  /* 0x000000ffff067224 */ /* 0x000fe400078e0000 */
[----:B------:R-:W-:Y:S02]  /*4e40*/  IMAD.MOV.U32 R7, RZ, RZ, R5 ;  /* 0x000000ffff077224 */ /* 0x000fe400078e0005 */
[----:B-1-34-:R-:W-:Y:S02]  /*4e50*/  IMAD.MOV.U32 R12, RZ, RZ, -0x1 ;  /* 0xffffffffff0c7424 */ /* 0x01afe400078e00ff */
[----:B------:R-:W-:-:S02]  /*4e60*/  IMAD.MOV.U32 R21, RZ, RZ, -0x1 ;  /* 0xffffffffff157424 */ /* 0x000fc400078e00ff */
[----:B0-----:R-:W-:-:S04]  /*4e70*/  IMAD.WIDE.U32 R6, R9, UR6, R6 ;  /* 0x0000000609067c25 */ /* 0x001fc8000f8e0006 */
[----:B------:R-:W-:Y:S01]  /*4e80*/  IMAD R5, R9, UR7, RZ ;  /* 0x0000000709057c24 */ /* 0x000fe2000f8e02ff */
[----:B------:R-:W-:Y:S01]  /*4e90*/  ULDC.64 UR6, c[0x0][0x650] ;  /* 0x0001940000067ab9 */ /* 0x000fe20000000a00 */
[----:B------:R-:W-:Y:S01]  /*4ea0*/  IMAD.MOV.U32 R0, RZ, RZ, R6 ;  /* 0x000000ffff007224 */ /* 0x000fe200078e0006 */
[----:B------:R-:W-:Y:S01]  /*4eb0*/  ISETP.GE.U32.AND P0, PT, R6, UR6, PT ;  /* 0x0000000606007c0c */ /* 0x000fe2000bf06070 */
[----:B------:R-:W-:Y:S01]  /*4ec0*/  IMAD.IADD R5, R7, 0x1, R5 ;  /* 0x0000000107057824 */ /* 0x000fe200078e0205 */
[----:B------:R-:W-:-:S04]  /*4ed0*/  PRMT R7, RZ, 0x7610, R7 ;  /* 0x00007610ff077816 */ /* 0x000fc80000000007 */
[----:B------:R-:W-:-:S13]  /*4ee0*/  ISETP.GE.U32.AND.EX P0, PT, R5, UR7, PT, P0 ;  /* 0x0000000705007c0c */ /* 0x000fda000bf06100 */
[----:B------:R-:W-:Y:S05]  /*4ef0*/  @P0 BRA `(.L_x_99) ;  /* 0x0000000400640947 */ /* 0x000fea0003800000 */
[----:B------:R-:W0:Y:S01]  /*4f00*/  S2R R20, SR_CTAID.X ;  /* 0x0000000000147919 */ /* 0x000e220000002500 */
[----:B------:R-:W1:Y:S01]  /*4f10*/  LDC.64 R14, c[0x0][0x628] ;  /* 0x00018a00ff0e7b82 */ /* 0x000e620000000a00 */
[----:B------:R-:W-:Y:S01]  /*4f20*/  ULDC UR6, c[0x0][0x150] ;  /* 0x0000540000067ab9 */ /* 0x000fe20000000800 */
[----:B------:R-:W-:Y:S01]  /*4f30*/  IMAD.MOV.U32 R12, RZ, RZ, R0 ;  /* 0x000000ffff0c7224 */ /* 0x000fe200078e0000 */
[----:B------:R-:W2:Y:S01]  /*4f40*/  S2R R24, SR_CTAID.Y ;  /* 0x0000000000187919 */ /* 0x000ea20000002600 */
[----:B------:R-:W-:-:S04]  /*4f50*/  IMAD.MOV.U32 R13, RZ, RZ, R5 ;  /* 0x000000ffff0d7224 */ /* 0x000fc800078e0005 */
[----:B------:R-:W3:Y:S08]  /*4f60*/  LDC R23, c[0x0][0x144] ;  /* 0x00005100ff177b82 */ /* 0x000ef00000000800 */
[----:B------:R-:W4:Y:S08]  /*4f70*/  LDC R16, c[0x0][0x630] ;  /* 0x00018c00ff107b82 */ /* 0x000f300000000800 */
[----:B------:R-:W2:Y:S01]  /*4f80*/  LDC.64 R18, c[0x0][0x620] ;  /* 0x00018800ff127b82 */ /* 0x000ea20000000a00 */
[----:B-1----:R-:W-:-:S04]  /*4f90*/  ISETP.NE.U32.AND P0, PT, R14, RZ, PT ;  /* 0x000000ff0e00720c */ /* 0x002fc80003f05070 */
[----:B------:R-:W-:Y:S02]  /*4fa0*/  ISETP.NE.AND.EX P0, PT, R15, RZ, PT, P0 ;  /* 0x000000ff0f00720c */ /* 0x000fe40003f05300 */
[----:B0-----:R-:W-:-:S05]  /*4fb0*/  I2FP.F32.U32 R6, R20 ;  /* 0x0000001400067245 */ /* 0x001fca0000201000 */
[----:B------:R-:W-:-:S04]  /*4fc0*/  FMUL R6, R6, UR6 ;  /* 0x0000000606067c20 */ /* 0x000fc80008400000 */
[----:B------:R0:W1:Y:S02]  /*4fd0*/  F2I.U32.TRUNC.NTZ R22, R6 ;  /* 0x0000000600167305 */ /* 0x000064000020f000 */
[----:B---34-:R-:W-:Y:S05]  /*4fe0*/  @!P0 BRA `(.L_x_100) ;  /* 0x0000000000288947 */ /* 0x018fea0003800000 */
[----:B------:R-:W3:Y:S02]  /*4ff0*/  LDC R7, c[0x0][0x634] ;  /* 0x00018d00ff077b82 */ /* 0x000ee40000000800 */
[----:B---3--:R-:W-:-:S05]  /*5000*/  IADD3 R11, P0, R0, R7, RZ ;  /* 0x00000007000b7210 */ /* 0x008fca0007f1e0ff */
[----:B------:R-:W-:-:S04]  /*5010*/  IMAD.X R17, RZ, RZ, R5, P0 ;  /* 0x000000ffff117224 */ /* 0x000fc800000e0605 */
[----:B0-----:R-:W-:-:S04]  /*5020*/  IMAD.WIDE.U32 R6, R17, R14, RZ ;  /* 0x0000000e11067225 */ /* 0x001fc800078e00ff */
[----:B-----5:R-:W-:-:S04]  /*5030*/  IMAD.WIDE.U32 R8, P0, R11, R15, R6 ;  /* 0x0000000f0b087225 */ /* 0x020fc80007800006 */
[----:B------:R-:W-:-:S04]  /*5040*/  IMAD.WIDE.U32 R6, R11, R14, RZ ;  /* 0x0000000e0b067225 */ /* 0x000fc800078e00ff */
[----:B------:R-:W-:Y:S01]  /*5050*/  IMAD.X R13, RZ, RZ, RZ, P0 ;  /* 0x000000ffff0d7224 */ /* 0x000fe200000e06ff */
[----:B------:R-:W-:Y:S01]  /*5060*/  IADD3 RZ, P0, R7, R8, RZ ;  /* 0x0000000807ff7210 */ /* 0x000fe20007f1e0ff */
[----:B------:R-:W-:-:S04]  /*5070*/  IMAD.MOV.U32 R12, RZ, RZ, R9 ;  /* 0x000000ffff0c7224 */ /* 0x000fc800078e0009 */
[----:B------:R-:W-:-:S08]  /*5080*/  IMAD.WIDE.U32.X R12, R17, R15, R12, P0 ;  /* 0x0000000f110c7225 */ /* 0x000fd000000e040c */
.L_x_100:
[-CC-:B------:R-:W-:Y:S01]  /*5090*/  SHF.R.U64 R21, R12, R16.reuse, R13.reuse ;  /* 0x000000100c157219 */ /* 0x180fe2000000120d */
[----:B------:R-:W3:Y:S01]  /*50a0*/  LDC.64 R30, c[0x0][0x640] ;  /* 0x00019000ff1e7b82 */ /* 0x000ee20000000a00 */
[----:B0-----:R-:W-:Y:S01]  /*50b0*/  SHF.R.U32.HI R6, RZ, R16, R13 ;  /* 0x00000010ff067219 */ /* 0x001fe2000001160d */
[----:B-1----:R-:W-:Y:S01]  /*50c0*/  IMAD.MOV R22, RZ, RZ, -R22 ;  /* 0x000000ffff167224 */ /* 0x002fe200078e0a16 */
[----:B------:R-:W-:Y:S01]  /*50d0*/  IADD3 R9, P0, RZ, -R21, RZ ;  /* 0x80000015ff097210 */ /* 0x000fe20007f1e0ff */
[----:B------:R-:W-:Y:S01]  /*50e0*/  ULDC UR6, c[0x0][0x154] ;  /* 0x0000550000067ab9 */ /* 0x000fe20000000800 */
[----:B------:R-:W-:Y:S02]  /*50f0*/  IMAD.MOV.U32 R11, RZ, RZ, 0x1 ;  /* 0x00000001ff0b7424 */ /* 0x000fe400078e00ff */
[----:B------:R-:W-:Y:S01]  /*5100*/  IMAD R23, R23, R22, R20 ;  /* 0x0000001617177224 */ /* 0x000fe200078e0214 */
[----:B------:R-:W0:Y:S01]  /*5110*/  LDC R12, c[0x0][0x618] ;  /* 0x00018600ff0c7b82 */ /* 0x000e220000000800 */
[----:B------:R-:W-:-:S02]  /*5120*/  IMAD.X R7, RZ, RZ, ~R6, P0 ;  /* 0x000000ffff077224 */ /* 0x000fc400000e0e06 */
[----:B------:R-:W-:Y:S02]  /*5130*/  IMAD.MOV.U32 R6, RZ, RZ, R0 ;  /* 0x000000ffff067224 */ /* 0x000fe400078e0000 */
[-C--:B--2--5:R-:W-:Y:S02]  /*5140*/  IMAD R8, R7, R18.reuse, RZ ;  /* 0x0000001207087224 */ /* 0x0a4fe400078e02ff */
[----:B------:R-:W-:Y:S01]  /*5150*/  IMAD.MOV.U32 R7, RZ, RZ, R5 ;  /* 0x000000ffff077224 */ /* 0x000fe200078e0005 */
[----:B------:R-:W1:Y:S01]  /*5160*/  LDC R26, c[0x0][0x608] ;  /* 0x00018200ff1a7b82 */ /* 0x000e620000000800 */
[----:B------:R-:W-:-:S04]  /*5170*/  IMAD.WIDE.U32 R6, R9, R18, R6 ;  /* 0x0000001209067225 */ /* 0x000fc800078e0006 */
[----:B------:R-:W-:-:S03]  /*5180*/  IMAD R9, R9, R19, R8 ;  /* 0x0000001309097224 */ /* 0x000fc600078e0208 */
[----:B------:R-:W2:Y:S01]  /*5190*/  LDC R28, c[0x0][0x658] ;  /* 0x00019600ff1c7b82 */ /* 0x000ea20000000800 */
[----:B------:R-:W-:Y:S01]  /*51a0*/  I2FP.F32.U32 R8, R24 ;  /* 0x0000001800087245 */ /* 0x000fe20000201000 */
[----:B------:R-:W-:Y:S01]  /*51b0*/  IMAD.IADD R7, R7, 0x1, R9 ;  /* 0x0000000107077824 */ /* 0x000fe200078e0209 */
[----:B---3--:R-:W-:Y:S01]  /*51c0*/  ISETP.NE.U32.AND P0, PT, R30, RZ, PT ;  /* 0x000000ff1e00720c */ /* 0x008fe20003f05070 */
[----:B------:R-:W-:Y:S02]  /*51d0*/  IMAD.MOV.U32 R9, RZ, RZ, -0x1 ;  /* 0xffffffffff097424 */ /* 0x000fe400078e00ff */
[----:B------:R-:W-:Y:S02]  /*51e0*/  FMUL R8, R8, UR6 ;  /* 0x0000000608087c20 */ /* 0x000fe40008400000 */
[----:B------:R-:W3:Y:S01]  /*51f0*/  LDC R19, c[0x0][0x148] ;  /* 0x00005200ff137b82 */ /* 0x000ee20000000800 */
[----:B0-----:R-:W-:Y:S01]  /*5200*/  SHF.R.U64 R16, R6, R12, R7 ;  /* 0x0000000c06107219 */ /* 0x001fe20000001207 */
[----:B------:R0:W4:Y:S01]  /*5210*/  F2I.U32.TRUNC.NTZ R17, R8 ;  /* 0x0000000800117305 */ /* 0x000122000020f000 */
[----:B------:R-:W-:-:S02]  /*5220*/  ISETP.NE.AND.EX P0, PT, R31, RZ, PT, P0 ;  /* 0x000000ff1f00720c */ /* 0x000fc40003f05300 */
[----:B------:R-:W-:-:S03]  /*5230*/  SHF.R.U32.HI R7, RZ, R12, R7 ;  /* 0x0000000cff077219 */ /* 0x000fc60000011607 */
[----:B------:R-:W0:Y:S01]  /*5240*/  LDC R20, c[0x0][0x600] ;  /* 0x00018000ff147b82 */ /* 0x000e220000000800 */
[-CC-:B-1----:R-:W-:Y:S02]  /*5250*/  SHF.R.U64 R14, R16, R26.reuse, R7.reuse ;  /* 0x0000001a100e7219 */ /* 0x182fe40000001207 */
[----:B------:R-:W-:-:S05]  /*5260*/  SHF.R.U32.HI R7, RZ, R26, R7 ;  /* 0x0000001aff077219 */ /* 0x000fca0000011607 */
[----:B------:R-:W1:Y:S01]  /*5270*/  LDC R22, c[0x0][0x648] ;  /* 0x00019200ff167b82 */ /* 0x000e620000000800 */
[-CC-:B--2---:R-:W-:Y:S02]  /*5280*/  SHF.R.U64 R18, R14, R28.reuse, R7.reuse ;  /* 0x0000001c0e127219 */ /* 0x184fe40000001207 */
[-C--:B------:R-:W-:Y:S02]  /*5290*/  SHF.L.U32 R9, R9, R28.reuse, RZ ;  /* 0x0000001c09097219 */ /* 0x080fe400000006ff */
[-C--:B------:R-:W-:Y:S01]  /*52a0*/  SHF.R.U32.HI R7, RZ, R28.reuse, R7 ;  /* 0x0000001cff077219 */ /* 0x080fe20000011607 */
[----:B------:R-:W-:Y:S01]  /*52b0*/  IMAD.MOV.U32 R6, RZ, RZ, R18 ;  /* 0x000000ffff067224 */ /* 0x000fe200078e0012 */
[----:B------:R-:W-:Y:S01]  /*52c0*/  SHF.L.U32 R26, R11, R28, RZ ;  /* 0x0000001c0b1a7219 */ /* 0x000fe200000006ff */
[----:B------:R-:W2:Y:S01]  /*52d0*/  LDC R27, c[0x0][0x638] ;  /* 0x00018e00ff1b7b82 */ /* 0x000ea20000000800 */
[----:B------:R-:W-:-:S07]  /*52e0*/  LOP3.LUT R25, RZ, R9, RZ, 0x33, !PT ;  /* 0x00000009ff197212 */ /* 0x000fce00078e33ff */
[----:B------:R-:W0:Y:S01]  /*52f0*/  LDC R29, c[0x0][0x610] ;  /* 0x00018400ff1d7b82 */ /* 0x000e220000000800 */
[----:B----4-:R-:W-:Y:S05]  /*5300*/  @!P0 BRA `(.L_x_101) ;  /* 0x0000000000288947 */ /* 0x010fea0003800000 */
[----:B------:R-:W4:Y:S02]  /*5310*/  LDC R11, c[0x0][0x64c] ;  /* 0x00019300ff0b7b82 */ /* 0x000f240000000800 */
[----:B----4-:R-:W-:-:S05]  /*5320*/  IADD3 R11, P0, R18, R11, RZ ;  /* 0x0000000b120b7210 */ /* 0x010fca0007f1e0ff */
[----:B------:R-:W-:-:S04]  /*5330*/  IMAD.X R15, RZ, RZ, R7, P0 ;  /* 0x000000ffff0f7224 */ /* 0x000fc800000e0607 */
[----:B------:R-:W-:-:S04]  /*5340*/  IMAD.WIDE.U32 R6, R15, R30, RZ ;  /* 0x0000001e0f067225 */ /* 0x000fc800078e00ff */
[----:B0-----:R-:W-:-:S04]  /*5350*/  IMAD.WIDE.U32 R8, P0, R11, R31, R6 ;  /* 0x0000001f0b087225 */ /* 0x001fc80007800006 */
[----:B------:R-:W-:-:S04]  /*5360*/  IMAD.WIDE.U32 R6, R11, R30, RZ ;  /* 0x0000001e0b067225 */ /* 0x000fc800078e00ff */
[----:B------:R-:W-:Y:S01]  /*5370*/  IMAD.X R13, RZ, RZ, RZ, P0 ;  /* 0x000000ffff0d7224 */ /* 0x000fe200000e06ff */
[----:B------:R-:W-:Y:S01]  /*5380*/  IADD3 RZ, P0, R7, R8, RZ ;  /* 0x0000000807ff7210 */ /* 0x000fe20007f1e0ff */
[----:B------:R-:W-:-:S04]  /*5390*/  IMAD.MOV.U32 R12, RZ, RZ, R9 ;  /* 0x000000ffff0c7224 */ /* 0x000fc800078e0009 */
[----:B------:R-:W-:-:S08]  /*53a0*/  IMAD.WIDE.U32.X R6, R15, R31, R12, P0 ;  /* 0x0000001f0f067225 */ /* 0x000fd000000e040c */
.L_x_101:
[----:B-1----:R-:W-:Y:S01]  /*53b0*/  SHF.R.U64 R6, R6, R22, R7 ;  /* 0x0000001606067219 */ /* 0x002fe20000001207 */
[----:B0-----:R-:W-:Y:S01]  /*53c0*/  VIADD R11, R20, 0xffffffff ;  /* 0xffffffff140b7836 */ /* 0x001fe20000000000 */
[----:B------:R-:W-:Y:S01]  /*53d0*/  LOP3.LUT R9, R14, R25, RZ, 0xc0, !PT ;  /* 0x000000190e097212 */ /* 0x000fe200078ec0ff */
[----:B------:R-:W-:Y:S02]  /*53e0*/  IMAD.MOV R17, RZ, RZ, -R17 ;  /* 0x000000ffff117224 */ /* 0x000fe400078e0a11 */
[----:B------:R-:W-:Y:S02]  /*53f0*/  IMAD.MOV R7, RZ, RZ, -R6 ;  /* 0x000000ffff077224 */ /* 0x000fe400078e0a06 */
[----:B------:R-:W-:Y:S01]  /*5400*/  IMAD R26, R26, R6, R9 ;  /* 0x000000061a1a7224 */ /* 0x000fe200078e0209 */
[----:B------:R-:W-:Y:S01]  /*5410*/  LOP3.LUT R9, R16, R11, RZ, 0xc0, !PT ;  /* 0x0000000b10097212 */ /* 0x000fe200078ec0ff */
[----:B---3--:R-:W-:Y:S02]  /*5420*/  @P4 IMAD R23, R19, R17, R24 ;  /* 0x0000001113174224 */ /* 0x008fe400078e0218 */
[----:B--2---:R-:W-:-:S02]  /*5430*/  IMAD R6, R7, R27, R18 ;  /* 0x0000001b07067224 */ /* 0x004fc400078e0212 */
[----:B------:R-:W-:Y:S02]  /*5440*/  IMAD R26, R26, R29, R23 ;  /* 0x0000001d1a1a7224 */ /* 0x000fe400078e0217 */
[----:B------:R-:W-:Y:S02]  /*5450*/  IMAD R9, R6, R20, R9 ;  /* 0x0000001406097224 */ /* 0x000fe400078e0209 */
[----:B------:R-:W-:-:S03]  /*5460*/  IMAD.MOV.U32 R7, RZ, RZ, 0x1 ;  /* 0x00000001ff077424 */ /* 0x000fc600078e00ff */
[----:B------:R-:W-:Y:S02]  /*5470*/  SEL R12, R9, R26, !P4 ;  /* 0x0000001a090c7207 */ /* 0x000fe40006000000 */
[----:B------:R-:W-:-:S07]  /*5480*/  SEL R26, R26, R9, !P4 ;  /* 0x000000091a1a7207 */ /* 0x000fce0006000000 */
.L_x_99:
[----:B------:R-:W-:Y:S01]  /*5490*/  LOP3.LUT P0, RZ, R7, 0xff, RZ, 0xc0, !PT ;  /* 0x000000ff07ff7812 */ /* 0x000fe2000780c0ff */
[----:B------:R-:W-:-:S12]  /*54a0*/  IMAD.MOV.U32 R16, RZ, RZ, R26 ;  /* 0x000000ffff107224 */ /* 0x000fd800078e001a */
[----:B------:R-:W-:Y:S05]  /*54b0*/  @P0 BRA `(.L_x_102) ;  /* 0xffffffbc00580947 */ /* 0x000fea000383ffff */
[----:B------:R-:W-:Y:S05]  /*54c0*/  EXIT ;  /* 0x000000000000794d */ /* 0x000fea0003800000 */
.L_x_4:
[----:B0-----:R-:W-:Y:S01]  /*54d0*/  ULDC.64 UR4, c[0x0][0x650] ;  /* 0x0001940000047ab9 */ /* 0x001fe20000000a00 */
        /* <DEDUP_REMOVED lines=25> */
.L_x_104:
[-CC-:B------:R-:W-:Y:S01]  /*5670*/  SHF.R.U64 R16, R14, R18.reuse, R15.reuse ;  /* 0x000000120e107219 */ /* 0x180fe2000000120f */
[----:B------:R-:W0:Y:S01]  /*5680*/  LDC R22, c[0x0][0x618] ;  /* 0x00018600ff167b82 */ /* 0x000e220000000800 */
[----:B------:R-:W-:Y:S01]  /*5690*/  SHF.R.U32.HI R7, RZ, R18, R15 ;  /* 0x00000012ff077219 */ /* 0x000fe2000001160f */
[----:B------:R-:W-:Y:S01]  /*56a0*/  ULDC UR4, c[0x0][0x150] ;  /* 0x0000540000047ab9 */ /* 0x000fe20000000800 */
[----:B------:R-:W-:Y:S01]  /*56b0*/  IADD3 R9, P0, RZ, -R16, RZ ;  /* 0x80000010ff097210 */ /* 0x000fe20007f1e0ff */
[----:B------:R-:W-:Y:S01]  /*56c0*/  IMAD.MOV.U32 R10, RZ, RZ, R0 ;  /* 0x000000ffff0a7224 */ /* 0x000fe200078e0000 */
[----:B------:R-:W-:Y:S01]  /*56d0*/  I2FP.F32.U32 R12, R6 ;  /* 0x00000006000c7245 */ /* 0x000fe20000201000 */
[----:B------:R-:W-:Y:S02]  /*56e0*/  IMAD.MOV.U32 R11, RZ, RZ, R5 ;  /* 0x000000ffff0b7224 */ /* 0x000fe400078e0005 */
[----:B------:R-:W1:Y:S01]  /*56f0*/  LDC.64 R24, c[0x0][0x640] ;  /* 0x00019000ff187b82 */ /* 0x000e620000000a00 */
[----:B------:R-:W-:-:S02]  /*5700*/  IMAD.X R7, RZ, RZ, ~R7, P0 ;  /* 0x000000ffff077224 */ /* 0x000fc400000e0e07 */
[----:B------:R-:W-:Y:S01]  /*5710*/  FMUL R13, R12, UR4 ;  /* 0x000000040c0d7c20 */ /* 0x000fe20008400000 */
[----:B------:R-:W-:Y:S01]  /*5720*/  IMAD.WIDE.U32 R10, R9, R20, R10 ;  /* 0x00000014090a7225 */ /* 0x000fe200078e000a */
[----:B------:R-:W-:-:S03]  /*5730*/  ULDC UR4, c[0x0][0x154] ;  /* 0x0000550000047ab9 */ /* 0x000fc60000000800 */
[----:B------:R-:W-:Y:S01]  /*5740*/  IMAD R12, R7, R20, RZ ;  /* 0x00000014070c7224 */ /* 0x000fe200078e02ff */
[----:B------:R-:W2:Y:S01]  /*5750*/  LDC R15, c[0x0][0x144] ;  /* 0x00005100ff0f7b82 */ /* 0x000ea20000000800 */
[----:B------:R-:W3:Y:S02]  /*5760*/  F2I.U32.TRUNC.NTZ R13, R13 ;  /* 0x0000000d000d7305 */ /* 0x000ee4000020f000 */
[----:B------:R-:W-:Y:S02]  /*5770*/  IMAD R7, R9, R21, R12 ;  /* 0x0000001509077224 */ /* 0x000fe400078e020c */
[----:B------:R-:W-:Y:S02]  /*5780*/  IMAD.MOV.U32 R12, RZ, RZ, 0x1 ;  /* 0x00000001ff0c7424 */ /* 0x000fe400078e00ff */
[----:B------:R-:W-:Y:S01]  /*5790*/  IMAD.IADD R7, R11, 0x1, R7 ;  /* 0x000000010b077824 */ /* 0x000fe200078e0207 */
[----:B------:R-:W4:Y:S04]  /*57a0*/  LDC R18, c[0x0][0x608] ;  /* 0x00018200ff127b82 */ /* 0x000f280000000800 */
[----:B0-----:R-:W-:-:S02]  /*57b0*/  SHF.R.U64 R14, R10, R22, R7 ;  /* 0x000000160a0e7219 */ /* 0x001fc40000001207 */
[----:B------:R-:W-:Y:S02]  /*57c0*/  I2FP.F32.U32 R10, R8 ;  /* 0x00000008000a7245 */ /* 0x000fe40000201000 */
[----:B------:R-:W0:Y:S01]  /*57d0*/  LDC R23, c[0x0][0x658] ;  /* 0x00019600ff177b82 */ /* 0x000e220000000800 */
[----:B-1----:R-:W-:Y:S01]  /*57e0*/  ISETP.NE.U32.AND P0, PT, R24, RZ, PT ;  /* 0x000000ff1800720c */ /* 0x002fe20003f05070 */
[----:B---3--:R-:W-:Y:S01]  /*57f0*/  IMAD.MOV R9, RZ, RZ, -R13 ;  /* 0x000000ffff097224 */ /* 0x008fe200078e0a0d */
[----:B------:R-:W-:Y:S01]  /*5800*/  SHF.R.U32.HI R7, RZ, R22, R7 ;  /* 0x00000016ff077219 */ /* 0x000fe20000011607 */
[----:B------:R-:W-:Y:S01]  /*5810*/  FMUL R10, R10, UR4 ;  /* 0x000000040a0a7c20 */ /* 0x000fe20008400000 */
[----:B------:R-:W-:-:S03]  /*5820*/  ISETP.NE.AND.EX P0, PT, R25, RZ, PT, P0 ;  /* 0x000000ff1900720c */ /* 0x000fc60003f05300 */
[----:B------:R-:W1:Y:S01]  /*5830*/  LDC R21, c[0x0][0x148] ;  /* 0x00005200ff157b82 */ /* 0x000e620000000800 */
[----:B--2---:R-:W-:Y:S01]  /*5840*/  IMAD R22, R15, R9, R6 ;  /* 0x000000090f167224 */ /* 0x004fe200078e0206 */
[----:B------:R2:W3:Y:S06]  /*5850*/  F2I.U32.TRUNC.NTZ R19, R10 ;  /* 0x0000000a00137305 */ /* 0x0004ec000020f000 */
[----:B------:R-:W1:Y:S01]  /*5860*/  LDC R20, c[0x0][0x600] ;  /* 0x00018000ff147b82 */ /* 0x000e620000000800 */
[-CC-:B----4-:R-:W-:Y:S02]  /*5870*/  SHF.R.U64 R17, R14, R18.reuse, R7.reuse ;  /* 0x000000120e117219 */ /* 0x190fe40000001207 */
[----:B------:R-:W-:Y:S01]  /*5880*/  SHF.R.U32.HI R6, RZ, R18, R7 ;  /* 0x00000012ff067219 */ /* 0x000fe20000011607 */
[----:B------:R-:W-:-:S04]  /*5890*/  IMAD.MOV.U32 R18, RZ, RZ, -0x1 ;  /* 0xffffffffff127424 */ /* 0x000fc800078e00ff */
[----:B------:R-:W4:Y:S01]  /*58a0*/  LDC R26, c[0x0][0x648] ;  /* 0x00019200ff1a7b82 */ /* 0x000f220000000800 */
[-C--:B0-----:R-:W-:Y:S02]  /*58b0*/  SHF.L.U32 R9, R18, R23.reuse, RZ ;  /* 0x0000001712097219 */ /* 0x081fe400000006ff */
[-CC-:B------:R-:W-:Y:S02]  /*58c0*/  SHF.R.U64 R18, R17, R23.reuse, R6.reuse ;  /* 0x0000001711127219 */ /* 0x180fe40000001206 */
[-C--:B------:R-:W-:Y:S02]  /*58d0*/  SHF.R.U32.HI R7, RZ, R23.reuse, R6 ;  /* 0x00000017ff077219 */ /* 0x080fe40000011606 */
[----:B------:R-:W-:Y:S01]  /*58e0*/  SHF.L.U32 R23, R12, R23, RZ ;  /* 0x000000170c177219 */ /* 0x000fe200000006ff */
[----:B------:R-:W0:Y:S01]  /*58f0*/  LDC R27, c[0x0][0x638] ;  /* 0x00018e00ff1b7b82 */ /* 0x000e220000000800 */
[----:B------:R-:W-:Y:S01]  /*5900*/  LOP3.LUT R28, RZ, R9, RZ, 0x33, !PT ;  /* 0x00000009ff1c7212 */ /* 0x000fe200078e33ff */
[----:B------:R-:W-:-:S06]  /*5910*/  IMAD.MOV.U32 R6, RZ, RZ, R18 ;  /* 0x000000ffff067224 */ /* 0x000fcc00078e0012 */
[----:B------:R-:W0:Y:S01]  /*5920*/  LDC R29, c[0x0][0x610] ;  /* 0x00018400ff1d7b82 */ /* 0x000e220000000800 */
[----:B--23--:R-:W-:Y:S05]  /*5930*/  @!P0 BRA `(.L_x_105) ;  /* 0x0000000000288947 */ /* 0x00cfea0003800000 */
[----:B------:R-:W2:Y:S02]  /*5940*/  LDC R9, c[0x0][0x64c] ;  /* 0x00019300ff097b82 */ /* 0x000ea40000000800 */
[----:B--2---:R-:W-:-:S05]  /*5950*/  IADD3 R9, P0, R18, R9, RZ ;  /* 0x0000000912097210 */ /* 0x004fca0007f1e0ff */
        /* <DEDUP_REMOVED lines=8> */
.L_x_105:
[----:B----4-:R-:W-:Y:S01]  /*59e0*/  SHF.R.U64 R7, R6, R26, R7 ;  /* 0x0000001a06077219 */ /* 0x010fe20000001207 */
[----:B-1----:R-:W-:Y:S01]  /*59f0*/  VIADD R11, R20, 0xffffffff ;  /* 0xffffffff140b7836 */ /* 0x002fe20000000000 */
[----:B------:R-:W-:Y:S01]  /*5a00*/  LOP3.LUT R6, R17, R28, RZ, 0xc0, !PT ;  /* 0x0000001c11067212 */ /* 0x000fe200078ec0ff */
[----:B------:R-:W-:Y:S02]  /*5a10*/  IMAD.MOV R19, RZ, RZ, -R19 ;  /* 0x000000ffff137224 */ /* 0x000fe400078e0a13 */
[----:B------:R-:W-:Y:S01]  /*5a20*/  IMAD.MOV R9, RZ, RZ, -R7 ;  /* 0x000000ffff097224 */ /* 0x000fe200078e0a07 */
[----:B------:R-:W-:Y:S01]  /*5a30*/  LOP3.LUT R11, R14, R11, RZ, 0xc0, !PT ;  /* 0x0000000b0e0b7212 */ /* 0x000fe200078ec0ff */
[----:B------:R-:W-:Y:S02]  /*5a40*/  @P4 IMAD R22, R21, R19, R8 ;  /* 0x0000001315164224 */ /* 0x000fe400078e0208 */
[----:B------:R-:W-:Y:S02]  /*5a50*/  IMAD R7, R23, R7, R6 ;  /* 0x0000000717077224 */ /* 0x000fe400078e0206 */
[----:B0-----:R-:W-:-:S02]  /*5a60*/  IMAD R6, R9, R27, R18 ;  /* 0x0000001b09067224 */ /* 0x001fc400078e0212 */
[----:B------:R-:W-:Y:S02]  /*5a70*/  IMAD R14, R7, R29, R22 ;  /* 0x0000001d070e7224 */ /* 0x000fe400078e0216 */
[----:B------:R-:W-:Y:S02]  /*5a80*/  IMAD R7, R6, R20, R11 ;  /* 0x0000001406077224 */ /* 0x000fe400078e020b */
[----:B------:R-:W-:Y:S02]  /*5a90*/  IMAD.MOV.U32 R10, RZ, RZ, 0x1 ;  /* 0x00000001ff0a7424 */ /* 0x000fe400078e00ff */
[----:B------:R-:W-:Y:S01]  /*5aa0*/  IMAD.MOV.U32 R9, RZ, RZ, R16 ;  /* 0x000000ffff097224 */ /* 0x000fe200078e0010 */
[----:B------:R-:W-:Y:S02]  /*5ab0*/  SEL R17, R7, R14, !P4 ;  /* 0x0000000e07117207 */ /* 0x000fe40006000000 */
[----:B------:R-:W-:-:S07]  /*5ac0*/  SEL R14, R14, R7, !P4 ;  /* 0x000000070e0e7207 */ /* 0x000fce0006000000 */
.L_x_103:
[----:B------:R-:W-:-:S08]  /*5ad0*/  NOP ;  /* 0x0000000000007918 */ /* 0x000fd00000000000 */
[----:B------:R-:W0:-:S00]  /*5ae0*/  USETMAXREG.DEALLOC.CTAPOOL 0x28 ;  /* 0x00000028000079c8 */ /* 0x000e0000080e0500 */
[----:B0-----:R-:W-:-:S13]  /*5af0*/  ISETP.NE.AND P0, PT, R3, RZ, PT ;  /* 0x000000ff0300720c */ /* 0x001fda0003f05270 */
[----:B------:R-:W-:Y:S05]  /*5b00*/  @P0 EXIT ;  /* 0x000000000000094d */ /* 0x000fea0003800000 */
[----:B------:R-:W-:Y:S01]  /*5b10*/  LOP3.LUT P0, RZ, R10, 0xff, RZ, 0xc0, !PT ;  /* 0x000000ff0aff7812 */ /* 0x000fe2000780c0ff */
[----:B------:R-:W-:Y:S02]  /*5b20*/  IMAD.MOV.U32 R10, RZ, RZ, 0x1 ;  /* 0x00000001ff0a7424 */ /* 0x000fe400078e00ff */
[----:B------:R-:W-:-:S10]  /*5b30*/  IMAD.MOV.U32 R13, RZ, RZ, RZ ;  /* 0x000000ffff0d7224 */ /* 0x000fd400078e00ff */
[----:B------:R-:W-:Y:S05]  /*5b40*/  @!P0 BRA `(.L_x_106) ;  /* 0x0000000c00388947 */ /* 0x000fea0003800000 */
[----:B------:R-:W0:Y:S01]  /*5b50*/  LDC R3, c[0x0][0x28c] ;  /* 0x0000a300ff037b82 */ /* 0x000e220000000800 */
[----:B------:R-:W-:Y:S01]  /*5b60*/  ULDC UR5, c[0x0][0x600] ;  /* 0x0001800000057ab9 */ /* 0x000fe20000000800 */
[----:B------:R-:W-:Y:S01]  /*5b70*/  ULDC UR4, c[0x0][0xc] ;  /* 0x0000030000047ab9 */ /* 0x000fe20000000800 */
[----:B------:R-:W-:Y:S01]  /*5b80*/  UIADD3 UR16, UR5, -0x1, URZ ;  /* 0xffffffff05107890 */ /* 0x000fe2000fffe03f */
[C---:B------:R-:W-:Y:S01]  /*5b90*/  LOP3.LUT P2, RZ, R2.reuse, 0x7f, RZ, 0xc0, !PT ;  /* 0x0000007f02ff7812 */ /* 0x040fe2000784c0ff */
[----:B------:R-:W-:Y:S01]  /*5ba0*/  ULDC UR6, c[0x0][0x658] ;  /* 0x0001960000067ab9 */ /* 0x000fe20000000800 */
[----:B------:R-:W-:Y:S01]  /*5bb0*/  ULDC UR5, c[0x0][0x10] ;  /* 0x0000040000057ab9 */ /* 0x000fe20000000800 */
[----:B------:R-:W-:Y:S01]  /*5bc0*/  UMOV UR7, 0xffffffff ;  /* 0xffffffff00077882 */ /* 0x000fe20000000000 */
[----:B------:R-:W-:Y:S01]  /*5bd0*/  UMOV UR8, 0x1 ;  /* 0x0000000100087882 */ /* 0x000fe20000000000 */
[----:B------:R-:W-:Y:S01]  /*5be0*/  UIMAD.WIDE.U32 UR4, UR4, UR5, URZ ;  /* 0x00000005040472a5 */ /* 0x000fe2000f8e003f */
[----:B------:R-:W-:Y:S01]  /*5bf0*/  LOP3.LUT P0, RZ, R2, 0x1f, RZ, 0xc0, !PT ;  /* 0x0000001f02ff7812 */ /* 0x000fe2000780c0ff */
[----:B------:R-:W-:Y:S01]  /*5c00*/  USHF.L.U32 UR7, UR7, UR6, URZ ;  /* 0x0000000607077299 */ /* 0x000fe2000800063f */
[----:B------:R-:W-:Y:S01]  /*5c10*/  BSSY B0, `(.L_x_106) ;  /* 0x00000c1000007945 */ /* 0x000fe20003800000 */
[----:B------:R-:W-:Y:S01]  /*5c20*/  USHF.L.U32 UR18, UR8, UR6, URZ ;  /* 0x0000000608127299 */ /* 0x000fe2000800063f */
[----:B------:R-:W-:Y:S01]  /*5c30*/  IMAD.MOV.U32 R15, RZ, RZ, 0x1 ;  /* 0x00000001ff0f7424 */ /* 0x000fe200078e00ff */
[----:B------:R-:W-:Y:S01]  /*5c40*/  LOP3.LUT R16, R4, 0x2, RZ, 0xfc, !PT ;  /* 0x0000000204107812 */ /* 0x000fe200078efcff */
[----:B------:R-:W-:Y:S01]  /*5c50*/  ULDC UR6, c[0x0][0x14] ;  /* 0x0000050000067ab9 */ /* 0x000fe20000000800 */
[----:B------:R-:W-:Y:S01]  /*5c60*/  PLOP3.LUT P0, PT, P0, P2, PT, 0x8a, 0x0 ;  /* 0x000000000000781c */ /* 0x000fe20000705172 */
[----:B------:R-:W-:Y:S01]  /*5c70*/  UIMAD.WIDE.U32 UR20, UR4, UR6, URZ ;  /* 0x00000006041472a5 */ /* 0x000fe2000f8e003f */
[----:B------:R-:W-:Y:S01]  /*5c80*/  IMAD.MOV.U32 R10, RZ, RZ, 0x1 ;  /* 0x00000001ff0a7424 */ /* 0x000fe200078e00ff */
[----:B------:R-:W-:Y:S01]  /*5c90*/  UIMAD UR13, UR5, UR6, URZ ;  /* 0x00000006050d72a4 */ /* 0x000fe2000f8e023f */
[----:B------:R-:W-:Y:S01]  /*5ca0*/  IMAD.MOV.U32 R13, RZ, RZ, RZ ;  /* 0x000000ffff0d7224 */ /* 0x000fe200078e00ff */
[----:B------:R-:W-:Y:S01]  /*5cb0*/  ULOP3.LUT UR17, URZ, UR7, URZ, 0x33, !UPT ;  /* 0x000000073f117292 */ /* 0x000fe2000f8e333f */
[----:B0-----:R-:W-:Y:S01]  /*5cc0*/  VIADD R3, R3, 0x1f ;  /* 0x0000001f03037836 */ /* 0x001fe20000000000 */
[----:B------:R-:W-:Y:S01]  /*5cd0*/  UIADD3 UR13, UR21, UR13, URZ ;  /* 0x0000000d150d7290 */ /* 0x000fe2000fffe03f */
[----:B------:R-:W-:-:S03]  /*5ce0*/  ULDC.64 UR22, c[0x0][0x198] ;  /* 0x0000660000167ab9 */ /* 0x000fc60000000a00 */
[----:B------:R-:W-:-:S04]  /*5cf0*/  SHF.R.S32.HI R6, RZ, 0x1f, R3 ;  /* 0x0000001fff067819 */ /* 0x000fc80000011403 */
[----:B------:R-:W-:-:S04]  /*5d00*/  LEA.HI R6, R6, R3, RZ, 0x5 ;  /* 0x0000000306067211 */ /* 0x000fc800078f28ff */
[----:B------:R-:W-:-:S05]  /*5d10*/  SHF.R.S32.HI R12, RZ, 0x5, R6 ;  /* 0x00000005ff0c7819 */ /* 0x000fca0000011406 */
[----:B------:R-:W-:-:S07]  /*5d20*/  VIADD R11, R12, 0x1 ;  /* 0x000000010c0b7836 */ /* 0x000fce0000000000 */
.L_x_118:
[----:B------:R-:W-:-:S03]  /*5d30*/  UMOV UR4, 0xffffffff ;  /* 0xffffffff00047882 */ /* 0x000fc60000000000 */
[----:B------:R-:W-:Y:S05]  /*5d40*/  BRA.DIV UR4, `(.L_x_107) ;  /* 0x0000001a049c7947 */ /* 0x000fea000b800000 */
[----:B------:R-:W-:-:S13]  /*5d50*/  ELECT P1, URZ, PT ;  /* 0x00000000003f782f */ /* 0x000fda0003820000 */
.L_x_150:
[----:B------:R-:W0:Y:S01]  /*5d60*/  LDC R2, c[0x0][0x28c] ;  /* 0x0000a300ff027b82 */ /* 0x000e220000000800 */
[----:B------:R-:W-:Y:S01]  /*5d70*/  BSSY B1, `(.L_x_108) ;  /* 0x0000037000017945 */ /* 0x000fe20003800000 */
[----:B0-----:R-:W-:-:S13]  /*5d80*/  ISETP.LT.OR P1, PT, R2, 0x1, !P1 ;  /* 0x000000010200780c */ /* 0x001fda0004f21670 */
[----:B------:R-:W-:Y:S05]  /*5d90*/  @P1 BRA `(.L_x_109) ;  /* 0x0000000000d01947 */ /* 0x000fea0003800000 */
[----:B------:R-:W-:Y:S02]  /*5da0*/  IMAD.SHL.U32 R17, R17, 0x20, RZ ;  /* 0x0000002011117824 */ /* 0x000fe400078e00ff */
[----:B------:R-:W-:Y:S02]  /*5db0*/  IMAD.SHL.U32 R14, R14, 0x100, RZ ;  /* 0x000001000e0e7824 */ /* 0x000fe400078e00ff */
[----:B------:R-:W-:Y:S02]  /*5dc0*/  IMAD.MOV.U32 R20, RZ, RZ, RZ ;  /* 0x000000ffff147224 */ /* 0x000fe400078e00ff */
[----:B------:R-:W-:Y:S02]  /*5dd0*/  IMAD.MOV.U32 R2, RZ, RZ, R11 ;  /* 0x000000ffff027224 */ /* 0x000fe400078e000b */
[----:B------:R-:W-:Y:S02]  /*5de0*/  IMAD.MOV.U32 R3, RZ, RZ, R10 ;  /* 0x000000ffff037224 */ /* 0x000fe400078e000a */
[----:B------:R-:W-:-:S07]  /*5df0*/  IMAD.MOV.U32 R6, RZ, RZ, R13 ;  /* 0x000000ffff067224 */ /* 0x000fce00078e000d */
.L_x_113:
[----:B------:R-:W0:Y:S01]  /*5e00*/  S2R R8, SR_CgaCtaId ;  /* 0x0000000000087919 */ /* 0x000e220000008800 */
[----:B------:R-:W-:-:S04]  /*5e10*/  MOV R7, 0x400 ;  /* 0x0000040000077802 */ /* 0x000fc80000000f00 */
[----:B0-----:R-:W-:Y:S02]  /*5e20*/  LEA R19, R8, R7, 0x18 ;  /* 0x0000000708137211 */ /* 0x001fe400078ec0ff */
[----:B------:R-:W-:Y:S01]  /*5e30*/  SHF.L.U32 R7, R3, 0x1f, RZ ;  /* 0x0000001f03077819 */ /* 0x000fe200000006ff */
[----:B------:R-:W0:Y:S02]  /*5e40*/  @!P2 LDC R8, c[0x0][0x500] ;  /* 0x00014000ff08ab82 */ /* 0x000e240000000800 */
[----:B------:R-:W-:-:S04]  /*5e50*/  IMAD R18, R6, 0x8, R19 ;  /* 0x0000000806127824 */ /* 0x000fc800078e0213 */
[----:B------:R-:W1:Y:S02]  /*5e60*/  SYNCS.PHASECHK.TRANS64.TRYWAIT P1, [R18+URZ+0xc8], R7 ;  /* 0x0000c807120075a7 */ /* 0x000e64000802017f */
[----:B-1----:R-:W-:Y:S05]  /*5e70*/  @!P1 BRA `(.L_x_110) ;  /* 0x0000001800709947 */ /* 0x002fea0003800000 */
.L_x_151:
[----:B-1----:R-:W-:Y:S01]  /*5e80*/  PRMT R7, R16, 0x9910, RZ ;  /* 0x0000991010077816 */ /* 0x002fe200000000ff */
[----:B0-----:R0:W-:Y:S03]  /*5e90*/  @!P2 SYNCS.ARRIVE.TRANS64 RZ, [R18+URZ], R8 ;  /* 0x0000000812ffa9a7 */ /* 0x0011e6000800003f */
[----:B------:R-:W-:-:S13]  /*5ea0*/  ISETP.NE.AND P1, PT, R7, 0x2, PT ;  /* 0x000000020700780c */ /* 0x000fda0003f25270 */
[----:B0-----:R-:W-:Y:S05]  /*5eb0*/  @P1 BRA `(.L_x_111) ;  /* 0x0000000000041947 */ /* 0x001fea0003800000 */
[----:B------:R-:W-:Y:S01]  /*5ec0*/  BPT.TRAP 0x1 ;  /* 0x000000040000795c */ /* 0x000fe20000300000 */
.L_x_111:
[----:B------:R-:W-:Y:S05]  /*5ed0*/  @P0 BRA `(.L_x_112) ;  /* 0x0000000000040947 */ /* 0x000fea0003800000 */
[----:B------:R-:W-:Y:S01]  /*5ee0*/  BPT.TRAP 0x1 ;  /* 0x000000040000795c */ /* 0x000fe20000300000 */
.L_x_112:
[--C-:B------:R-:W-:Y:S01]  /*5ef0*/  IMAD R7, R6, 0x2000, R19.reuse ;  /* 0x0000200006077824 */ /* 0x100fe200078e0213 */
[----:B------:R-:W-:Y:S01]  /*5f00*/  R2UR UR9, R18 ;  /* 0x00000000120972ca */ /* 0x000fe200000e0000 */
[----:B------:R-:W-:Y:S01]  /*5f10*/  IMAD R19, R6, 0x400, R19 ;  /* 0x0000040006137824 */ /* 0x000fe200078e0213 */
[----:B------:R-:W-:Y:S01]  /*5f20*/  UIADD3 UR4, UP0, UR22, 0xf0, URZ ;  /* 0x000000f016047890 */ /* 0x000fe2000ff1e03f */
[----:B------:R-:W-:Y:S01]  /*5f30*/  VIADD R2, R2, 0xffffffff ;  /* 0xffffffff02027836 */ /* 0x000fe20000000000 */
[----:B------:R-:W-:Y:S01]  /*5f40*/  R2UR UR5, R7 ;  /* 0x00000000070572ca */ /* 0x000fe200000e0000 */
[----:B------:R-:W-:Y:S01]  /*5f50*/  UIADD3 UR24, UP1, UR22, 0x1f0, URZ ;  /* 0x000001f016187890 */ /* 0x000fe2000ff3e03f */
[----:B------:R-:W-:Y:S01]  /*5f60*/  R2UR UR8, R19 ;  /* 0x00000000130872ca */ /* 0x000fe200000e0000 */
[----:B------:R-:W-:Y:S01]  /*5f70*/  VIADD R6, R6, 0x1 ;  /* 0x0000000106067836 */ /* 0x000fe20000000000 */
[----:B------:R-:W-:Y:S01]  /*5f80*/  R2UR UR11, R14 ;  /* 0x000000000e0b72ca */ /* 0x000fe200000e0000 */
[----:B------:R-:W-:Y:S01]  /*5f90*/  UIADD3.X UR25, URZ, UR23, URZ, UP1, !UPT ;  /* 0x000000173f197290 */ /* 0x000fe20008ffe43f */
[C---:B------:R-:W-:Y:S01]  /*5fa0*/  R2UR UR10, R20.reuse ;  /* 0x00000000140a72ca */ /* 0x040fe200000e0000 */
[----:B------:R-:W-:Y:S01]  /*5fb0*/  UMOV UR6, 0x0 ;  /* 0x0000000000067882 */ /* 0x000fe20000000000 */
[----:B------:R-:W-:Y:S01]  /*5fc0*/  R2UR UR12, R9 ;  /* 0x00000000090c72ca */ /* 0x000fe200000e0000 */
[----:B------:R-:W-:Y:S01]  /*5fd0*/  UMOV UR7, 0x10000000 ;  /* 0x1000000000077882 */ /* 0x000fe20000000000 */
[----:B------:R-:W-:Y:S01]  /*5fe0*/  R2UR UR19, R17 ;  /* 0x00000000111372ca */ /* 0x000fe200000e0000 */
[----:B------:R-:W-:Y:S01]  /*5ff0*/  VIADD R20, R20, 0x20 ;  /* 0x0000002014147836 */ /* 0x000fe20000000000 */
[----:B------:R-:W-:Y:S01]  /*6000*/  ISETP.GT.AND P3, PT, R2, 0x1, PT ;  /* 0x000000010200780c */ /* 0x000fe20003f64270 */
[----:B------:R-:W-:Y:S01]  /*6010*/  UIADD3 UR14, UR5, 0x280, URZ ;  /* 0x00000280050e7890 */ /* 0x000fe2000fffe03f */
[----:B------:R-:W-:Y:S01]  /*6020*/  ISETP.NE.AND P1, PT, R6, 0x19, PT ;  /* 0x000000190600780c */ /* 0x000fe20003f25270 */
[----:B------:R-:W-:-:S02]  /*6030*/  UIADD3.X UR5, URZ, UR23, URZ, UP0, !UPT ;  /* 0x000000173f057290 */ /* 0x000fc400087fe43f */
[----:B------:R-:W-:Y:S01]  /*6040*/  UIADD3 UR15, UR8, 0x32280, URZ ;  /* 0x00032280080f7890 */ /* 0x000fe2000fffe03f */
[----:B------:R-:W-:Y:S02]  /*6050*/  SEL R8, RZ, 0x1, P1 ;  /* 0x00000001ff087807 */ /* 0x000fe40000800000 */
[----:B------:R-:W-:Y:S01]  /*6060*/  UMOV UR8, UR14 ;  /* 0x0000000e00087c82 */ /* 0x000fe20008000000 */
[----:B------:R-:W-:Y:S02]  /*6070*/  SEL R6, R6, RZ, P1 ;  /* 0x000000ff06067207 */ /* 0x000fe40000800000 */
[----:B------:R-:W-:Y:S01]  /*6080*/  LOP3.LUT R3, R3, R8, RZ, 0x3c, !PT ;  /* 0x0000000803037212 */ /* 0x000fe200078e3cff */
[----:B------:R0:W-:Y:S02]  /*6090*/  UTMALDG.3D [UR8], [UR4], desc[UR6] ;  /* 0x00000608040075b4 */ /* 0x0001e40008011000 */
[----:B0-----:R-:W-:Y:S01]  /*60a0*/  UMOV UR8, UR15 ;  /* 0x0000000f00087c82 */ /* 0x001fe20008000000 */
[----:B------:R-:W-:-:S02]  /*60b0*/  UMOV UR11, UR19 ;  /* 0x00000013000b7c82 */ /* 0x000fc40008000000 */
[----:B------:R0:W-:Y:S02]  /*60c0*/  UTMALDG.3D [UR8], [UR24], desc[UR6] ;  /* 0x00000608180075b4 */ /* 0x0001e40008011000 */
[----:B0-----:R-:W-:Y:S05]  /*60d0*/  @P3 BRA `(.L_x_113) ;  /* 0xfffffffc00483947 */ /* 0x001fea000383ffff */
.L_x_109:
[----:B------:R-:W-:Y:S05]  /*60e0*/  BSYNC B1 ;  /* 0x0000000000017941 */ /* 0x000fea0003800000 */
.L_x_108:
[----:B------:R-:W-:Y:S01]  /*60f0*/  LOP3.LUT P3, RZ, R15, 0xff, RZ, 0xc0, !PT ;  /* 0x000000ff0fff7812 */ /* 0x000fe2000786c0ff */
[----:B------:R-:W-:Y:S01]  /*6100*/  IMAD.IADD R6, R12, 0x1, R13 ;  /* 0x000000010c067824 */ /* 0x000fe200078e020d */
[----:B------:R-:W-:Y:S01]  /*6110*/  IADD3 R0, P5, R0, UR20, RZ ;  /* 0x0000001400007c10 */ /* 0x000fe2000ffbe0ff */
[----:B------:R-:W-:Y:S01]  /*6120*/  ULDC.64 UR4, c[0x0][0x650] ;  /* 0x0001940000047ab9 */ /* 0x000fe20000000a00 */
[----:B------:R-:W-:Y:S01]  /*6130*/  BSSY B1, `(.L_x_114) ;  /* 0x000006c000017945 */ /* 0x000fe20003800000 */
[----:B------:R-:W-:Y:S01]  /*6140*/  IMAD.MOV.U32 R14, RZ, RZ, -0x1 ;  /* 0xffffffffff0e7424 */ /* 0x000fe200078e00ff */
[----:B------:R-:W-:Y:S01]  /*6150*/  ISETP.GT.U32.AND P1, PT, R6, 0x18, PT ;  /* 0x000000180600780c */ /* 0x000fe20003f24070 */
[----:B------:R-:W-:Y:S01]  /*6160*/  IMAD.MOV.U32 R17, RZ, RZ, -0x1 ;  /* 0xffffffffff117424 */ /* 0x000fe200078e00ff */
[----:B------:R-:W-:Y:S01]  /*6170*/  IADD3.X R5, R5, UR13, RZ, P5, !PT ;  /* 0x0000000d05057c10 */ /* 0x000fe2000affe4ff */
[----:B------:R-:W-:Y:S01]  /*6180*/  IMAD.MOV.U32 R9, RZ, RZ, -0x1 ;  /* 0xffffffffff097424 */ /* 0x000fe200078e00ff */
[----:B------:R-:W-:-:S02]  /*6190*/  ISETP.LT.U32.AND P1, PT, R12, 0x19, P1 ;  /* 0x000000190c00780c */ /* 0x000fc40000f21070 */
[----:B------:R-:W-:Y:S01]  /*61a0*/  PRMT R15, RZ, 0x7610, R15 ;  /* 0x00007610ff0f7816 */ /* 0x000fe2000000000f */
[----:B------:R-:W0:Y:S01]  /*61b0*/  @P3 S2R R3, SR_CgaCtaId ;  /* 0x0000000000033919 */ /* 0x000e220000008800 */
[----:B------:R-:W-:-:S04]  /*61c0*/  @P3 MOV R2, 0x400 ;  /* 0x0000040000023802 */ /* 0x000fc80000000f00 */
[----:B0-----:R-:W-:Y:S01]  /*61d0*/  @P3 LEA R7, R3, R2, 0x18 ;  /* 0x0000000203073211 */ /* 0x001fe200078ec0ff */
[----:B------:R-:W-:-:S03]  /*61e0*/  IMAD.WIDE.U32 R2, R6, 0x51eb851f, RZ ;  /* 0x51eb851f06027825 */ /* 0x000fc600078e00ff */
[----:B------:R0:W-:Y:S01]  /*61f0*/  @P3 SYNCS.ARRIVE.TRANS64.A1T0 RZ, [R7+URZ+0x1a8], RZ ;  /* 0x0001a8ff07ff39a7 */ /* 0x0001e2000810003f */
[----:B------:R-:W-:Y:S02]  /*6200*/  ISETP.GE.U32.AND P3, PT, R12, 0x19, PT ;  /* 0x000000190c00780c */ /* 0x000fe40003f66070 */
[----:B------:R-:W-:Y:S02]  /*6210*/  PRMT R2, RZ, 0x7610, R2 ;  /* 0x00007610ff027816 */ /* 0x000fe40000000002 */
[----:B0-----:R-:W-:Y:S02]  /*6220*/  SHF.R.U32.HI R7, RZ, 0x3, R3 ;  /* 0x00000003ff077819 */ /* 0x001fe40000011603 */
[----:B------:R-:W-:Y:S02]  /*6230*/  SEL R3, RZ, 0x1, !P1 ;  /* 0x00000001ff037807 */ /* 0x000fe40004800000 */
[----:B------:R-:W-:Y:S01]  /*6240*/  ISETP.GE.U32.AND P1, PT, R0, UR4, PT ;  /* 0x0000000400007c0c */ /* 0x000fe2000bf26070 */
[----:B------:R-:W-:Y:S01]  /*6250*/  IMAD R13, R7, -0x19, R6 ;  /* 0xffffffe7070d7824 */ /* 0x000fe200078e0206 */
[----:B------:R-:W-:-:S02]  /*6260*/  LOP3.LUT R10, R10, R3, RZ, 0x3c, !PT ;  /* 0x000000030a0a7212 */ /* 0x000fc400078e3cff */
[----:B------:R-:W-:Y:S02]  /*6270*/  ISETP.GE.U32.AND.EX P1, PT, R5, UR5, PT, P1 ;  /* 0x0000000505007c0c */ /* 0x000fe4000bf26110 */
[----:B------:R-:W-:-:S11]  /*6280*/  @P3 LOP3.LUT R10, R10, 0x1, R7, 0x78, !PT ;  /* 0x000000010a0a3812 */ /* 0x000fd600078e7807 */
[----:B------:R-:W-:Y:S05]  /*6290*/  @P1 BRA `(.L_x_115) ;  /* 0x0000000400541947 */ /* 0x000fea0003800000 */
[----:B------:R-:W-:Y:S01]  /*62a0*/  ULDC.64 UR4, c[0x0][0x628] ;  /* 0x00018a0000047ab9 */ /* 0x000fe20000000a00 */
[----:B------:R-:W0:Y:S01]  /*62b0*/  S2R R17, SR_CTAID.X ;  /* 0x0000000000117919 */ /* 0x000e220000002500 */
[----:B------:R-:W-:Y:S01]  /*62c0*/  ISETP.NE.U32.AND P1, PT, RZ, UR4, PT ;  /* 0x00000004ff007c0c */ /* 0x000fe2000bf25070 */
[----:B------:R-:W-:Y:S01]  /*62d0*/  ULDC UR7, c[0x0][0x630] ;  /* 0x00018c0000077ab9 */ /* 0x000fe20000000800 */
[----:B------:R-:W-:Y:S01]  /*62e0*/  IMAD.MOV.U32 R2, RZ, RZ, R0 ;  /* 0x000000ffff027224 */ /* 0x000fe200078e0000 */
[----:B------:R-:W1:Y:S01]  /*62f0*/  S2R R14, SR_CTAID.Y ;  /* 0x00000000000e7919 */ /* 0x000e620000002600 */
[----:B------:R-:W-:Y:S01]  /*6300*/  ISETP.NE.AND.EX P1, PT, RZ, UR5, PT, P1 ;  /* 0x00000005ff007c0c */ /* 0x000fe2000bf25310 */
[----:B------:R-:W-:-:S12]  /*6310*/  IMAD.MOV.U32 R3, RZ, RZ, R5 ;  /* 0x000000ffff037224 */ /* 0x000fd800078e0005 */
[----:B------:R-:W-:Y:S05]  /*6320*/  @!P1 BRA `(.L_x_116) ;  /* 0x0000000000289947 */ /* 0x000fea0003800000 */
[----:B------:R-:W-:Y:S02]  /*6330*/  ULDC UR6, c[0x0][0x634] ;  /* 0x00018d0000067ab9 */ /* 0x000fe40000000800 */
[----:B------:R-:W-:-:S05]  /*6340*/  IADD3 R9, P1, R0, UR6, RZ ;  /* 0x0000000600097c10 */ /* 0x000fca000ff3e0ff */
[----:B------:R-:W-:-:S04]  /*6350*/  IMAD.X R19, RZ, RZ, R5, P1 ;  /* 0x000000ffff137224 */ /* 0x000fc800008e0605 */
[----:B------:R-:W-:-:S04]  /*6360*/  IMAD.WIDE.U32 R6, R19, UR4, RZ ;  /* 0x0000000413067c25 */ /* 0x000fc8000f8e00ff */
[----:B------:R-:W-:-:S04]  /*6370*/  IMAD.WIDE.U32 R6, P1, R9, UR5, R6 ;  /* 0x0000000509067c25 */ /* 0x000fc8000f820006 */
[----:B------:R-:W-:-:S04]  /*6380*/  IMAD.WIDE.U32 R8, R9, UR4, RZ ;  /* 0x0000000409087c25 */ /* 0x000fc8000f8e00ff */
[----:B------:R-:W-:Y:S01]  /*6390*/  IMAD.X R3, RZ, RZ, RZ, P1 ;  /* 0x000000ffff037224 */ /* 0x000fe200008e06ff */
[----:B------:R-:W-:Y:S01]  /*63a0*/  IADD3 RZ, P1, R9, R6, RZ ;  /* 0x0000000609ff7210 */ /* 0x000fe20007f3e0ff */
[----:B------:R-:W-:-:S04]  /*63b0*/  IMAD.MOV.U32 R2, RZ, RZ, R7 ;  /* 0x000000ffff027224 */ /* 0x000fc800078e0007 */
[----:B------:R-:W-:-:S08]  /*63c0*/  IMAD.WIDE.U32.X R2, R19, UR5, R2, P1 ;  /* 0x0000000513027c25 */ /* 0x000fd000088e0402 */
.L_x_116:
[--C-:B------:R-:W-:Y:S01]  /*63d0*/  SHF.R.U64 R8, R2, UR7, R3.reuse ;  /* 0x0000000702087c19 */ /* 0x100fe20008001203 */
[----:B------:R-:W-:Y:S01]  /*63e0*/  ULDC.64 UR4, c[0x0][0x620] ;  /* 0x0001880000047ab9 */ /* 0x000fe20000000a00 */
[----:B------:R-:W-:Y:S01]  /*63f0*/  SHF.R.U32.HI R2, RZ, UR7, R3 ;  /* 0x00000007ff027c19 */ /* 0x000fe20008011603 */
[----:B------:R-:W-:Y:S01]  /*6400*/  IMAD.MOV.U32 R3, RZ, RZ, R5 ;  /* 0x000000ffff037224 */ /* 0x000fe200078e0005 */
[----:B------:R-:W-:Y:S01]  /*6410*/  IADD3 R7, P1, RZ, -R8, RZ ;  /* 0x80000008ff077210 */ /* 0x000fe20007f3e0ff */
[----:B------:R-:W2:Y:S01]  /*6420*/  LDC R22, c[0x0][0x144] ;  /* 0x00005100ff167b82 */ /* 0x000ea20000000800 */
[----:B0-----:R-:W-:Y:S01]  /*6430*/  I2FP.F32.U32 R9, R17 ;  /* 0x0000001100097245 */ /* 0x001fe20000201000 */
[----:B------:R-:W-:Y:S01]  /*6440*/  ULDC.64 UR8, c[0x0][0x640] ;  /* 0x0001900000087ab9 */ /* 0x000fe20000000a00 */
[----:B------:R-:W-:Y:S01]  /*6450*/  ULDC UR6, c[0x0][0x608] ;  /* 0x0001820000067ab9 */ /* 0x000fe20000000800 */
[----:B------:R-:W-:Y:S01]  /*6460*/  IMAD.X R2, RZ, RZ, ~R2, P1 ;  /* 0x000000ffff027224 */ /* 0x000fe200008e0e02 */
[----:B------:R-:W-:-:S03]  /*6470*/  ISETP.NE.U32.AND P1, PT, RZ, UR8, PT ;  /* 0x00000008ff007c0c */ /* 0x000fc6000bf25070 */
[----:B------:R-:W-:Y:S01]  /*6480*/  IMAD R6, R2, UR4, RZ ;  /* 0x0000000402067c24 */ /* 0x000fe2000f8e02ff */
[----:B------:R-:W0:Y:S01]  /*6490*/  LDC R19, c[0x0][0x148] ;  /* 0x00005200ff137b82 */ /* 0x000e220000000800 */
[----:B------:R-:W-:Y:S01]  /*64a0*/  IMAD.MOV.U32 R2, RZ, RZ, R0 ;  /* 0x000000ffff027224 */ /* 0x000fe200078e0000 */
[----:B------:R-:W-:-:S03]  /*64b0*/  ISETP.NE.AND.EX P1, PT, RZ, UR9, PT, P1 ;  /* 0x00000009ff007c0c */ /* 0x000fc6000bf25310 */
[----:B------:R-:W-:Y:S01]  /*64c0*/  IMAD.WIDE.U32 R2, R7, UR4, R2 ;  /* 0x0000000407027c25 */ /* 0x000fe2000f8e0002 */
[----:B------:R-:W-:-:S03]  /*64d0*/  ULDC UR4, c[0x0][0x150] ;  /* 0x0000540000047ab9 */ /* 0x000fc60000000800 */
[----:B------:R-:W-:Y:S02]  /*64e0*/  IMAD R7, R7, UR5, R6 ;  /* 0x0000000507077c24 */ /* 0x000fe4000f8e0206 */
[----:B------:R-:W-:Y:S01]  /*64f0*/  FMUL R6, R9, UR4 ;  /* 0x0000000409067c20 */ /* 0x000fe20008400000 */
[----:B------:R-:W-:Y:S01]  /*6500*/  ULDC UR4, c[0x0][0x618] ;  /* 0x0001860000047ab9 */ /* 0x000fe20000000800 */
[----:B------:R-:W-:Y:S01]  /*6510*/  ULDC UR5, c[0x0][0x154] ;  /* 0x0000550000057ab9 */ /* 0x000fe20000000800 */
[----:B------:R-:W-:-:S03]  /*6520*/  IMAD.IADD R3, R3, 0x1, R7 ;  /* 0x0000000103037824 */ /* 0x000fc600078e0207 */
[----:B------:R-:W3:Y:S02]  /*6530*/  F2I.U32.TRUNC.NTZ R6, R6 ;  /* 0x0000000600067305 */ /* 0x000ee4000020f000 */
[----:B------:R-:W-:Y:S02]  /*6540*/  SHF.R.U64 R9, R2, UR4, R3 ;  /* 0x0000000402097c19 */ /* 0x000fe40008001203 */
[----:B-1----:R-:W-:-:S05]  /*6550*/  I2FP.F32.U32 R2, R14 ;  /* 0x0000000e00027245 */ /* 0x002fca0000201000 */
[----:B------:R-:W-:Y:S01]  /*6560*/  FMUL R21, R2, UR5 ;  /* 0x0000000502157c20 */ /* 0x000fe20008400000 */
[----:B------:R-:W-:Y:S01]  /*6570*/  SHF.R.U32.HI R2, RZ, UR4, R3 ;  /* 0x00000004ff027c19 */ /* 0x000fe20008011603 */
[----:B------:R-:W-:-:S03]  /*6580*/  ULDC UR4, c[0x0][0x658] ;  /* 0x0001960000047ab9 */ /* 0x000fc60000000800 */
[--C-:B------:R-:W-:Y:S01]  /*6590*/  SHF.R.U64 R20, R9, UR6, R2.reuse ;  /* 0x0000000609147c19 */ /* 0x100fe20008001202 */
[----:B------:R-:W1:Y:S01]  /*65a0*/  F2I.U32.TRUNC.NTZ R21, R21 ;  /* 0x0000001500157305 */ /* 0x000e62000020f000 */
[----:B------:R-:W-:Y:S01]  /*65b0*/  SHF.R.U32.HI R3, RZ, UR6, R2 ;  /* 0x00000006ff037c19 */ /* 0x000fe20008011602 */
[----:B---3--:R-:W-:-:S03]  /*65c0*/  IMAD.MOV R6, RZ, RZ, -R6 ;  /* 0x000000ffff067224 */ /* 0x008fc600078e0a06 */
[----:B------:R-:W-:Y:S01]  /*65d0*/  SHF.R.U64 R18, R20, UR4, R3 ;  /* 0x0000000414127c19 */ /* 0x000fe20008001203 */
[----:B--2---:R-:W-:Y:S01]  /*65e0*/  IMAD R17, R22, R6, R17 ;  /* 0x0000000616117224 */ /* 0x004fe200078e0211 */
[----:B------:R-:W-:-:S03]  /*65f0*/  SHF.R.U32.HI R23, RZ, UR4, R3 ;  /* 0x00000004ff177c19 */ /* 0x000fc60008011603 */
[----:B------:R-:W-:Y:S02]  /*6600*/  IMAD.MOV.U32 R2, RZ, RZ, R18 ;  /* 0x000000ffff027224 */ /* 0x000fe400078e0012 */
[----:B------:R-:W-:Y:S01]  /*6610*/  IMAD.MOV.U32 R3, RZ, RZ, R23 ;  /* 0x000000ffff037224 */ /* 0x000fe200078e0017 */
[----:B------:R-:W-:Y:S06]  /*6620*/  @!P1 BRA `(.L_x_117) ;  /* 0x0000000000289947 */ /* 0x000fec0003800000 */
[----:B------:R-:W-:Y:S02]  /*6630*/  ULDC UR4, c[0x0][0x64c] ;  /* 0x0001930000047ab9 */ /* 0x000fe40000000800 */
[----:B------:R-:W-:-:S05]  /*6640*/  IADD3 R3, P1, R18, UR4, RZ ;  /* 0x0000000412037c10 */ /* 0x000fca000ff3e0ff */
[----:B------:R-:W-:-:S04]  /*6650*/  IMAD.X R23, RZ, RZ, R23, P1 ;  /* 0x000000ffff177224 */ /* 0x000fc800008e0617 */
[----:B------:R-:W-:-:S04]  /*6660*/  IMAD.WIDE.U32 R6, R23, UR8, RZ ;  /* 0x0000000817067c25 */ /* 0x000fc8000f8e00ff */
[----:B------:R-:W-:-:S04]  /*6670*/  IMAD.WIDE.U32 R6, P1, R3, UR9, R6 ;  /* 0x0000000903067c25 */ /* 0x000fc8000f820006 */
[----:B------:R-:W-:-:S04]  /*6680*/  IMAD.WIDE.U32 R2, R3, UR8, RZ ;  /* 0x0000000803027c25 */ /* 0x000fc8000f8e00ff */
[----:B------:R-:W-:Y:S01]  /*6690*/  IMAD.MOV.U32 R2, RZ, RZ, R7 ;  /* 0x000000ffff027224 */ /* 0x000fe200078e0007 */
[----:B------:R-:W-:Y:S01]  /*66a0*/  IADD3 RZ, P3, R3, R6, RZ ;  /* 0x0000000603ff7210 */ /* 0x000fe20007f7e0ff */
[----:B------:R-:W-:-:S04]  /*66b0*/  IMAD.X R3, RZ, RZ, RZ, P1 ;  /* 0x000000ffff037224 */ /* 0x000fc800008e06ff */
[----:B------:R-:W-:-:S08]  /*66c0*/  IMAD.WIDE.U32.X R2, R23, UR9, R2, P3 ;  /* 0x0000000917027c25 */ /* 0x000fd000098e0402 */
.L_x_117:
[----:B------:R-:W-:Y:S01]  /*66d0*/  ULDC UR4, c[0x0][0x648] ;  /* 0x0001920000047ab9 */ /* 0x000fe20000000800 */
[----:B-1----:R-:W-:Y:S01]  /*66e0*/  IMAD.MOV R21, RZ, RZ, -R21 ;  /* 0x000000ffff157224 */ /* 0x002fe200078e0a15 */
[----:B------:R-:W-:Y:S01]  /*66f0*/  SHF.R.U64 R3, R2, UR4, R3 ;  /* 0x0000000402037c19 */ /* 0x000fe20008001203 */
[----:B------:R-:W-:Y:S01]  /*6700*/  ULDC UR4, c[0x0][0x638] ;  /* 0x00018e0000047ab9 */ /* 0x000fe20000000800 */
[----:B------:R-:W-:Y:S01]  /*6710*/  LOP3.LUT R20, R20, UR17, RZ, 0xc0, !PT ;  /* 0x0000001114147c12 */ /* 0x000fe2000f8ec0ff */
[----:B0-----:R-:W-:Y:S01]  /*6720*/  @P4 IMAD R17, R19, R21, R14 ;  /* 0x0000001513114224 */ /* 0x001fe200078e020e */
[----:B------:R-:W-:Y:S01]  /*6730*/  ULDC UR5, c[0x0][0x610] ;  /* 0x0001840000057ab9 */ /* 0x000fe20000000800 */
[----:B------:R-:W-:Y:S02]  /*6740*/  IMAD.MOV R7, RZ, RZ, -R3 ;  /* 0x000000ffff077224 */ /* 0x000fe400078e0a03 */
[----:B------:R-:W-:Y:S01]  /*6750*/  IMAD R14, R3, UR18, R20 ;  /* 0x00000012030e7c24 */ /* 0x000fe2000f8e0214 */
[----:B------:R-:W-:Y:S01]  /*6760*/  LOP3.LUT R3, R9, UR16, RZ, 0xc0, !PT ;  /* 0x0000001009037c12 */ /* 0x000fe2000f8ec0ff */
[----:B------:R-:W-:Y:S01]  /*6770*/  IMAD R18, R7, UR4, R18 ;  /* 0x0000000407127c24 */ /* 0x000fe2000f8e0212 */
[----:B------:R-:W-:Y:S01]  /*6780*/  ULDC UR4, c[0x0][0x600] ;  /* 0x0001800000047ab9 */ /* 0x000fe20000000800 */
[----:B------:R-:W-:-:S02]  /*6790*/  IMAD R14, R14, UR5, R17 ;  /* 0x000000050e0e7c24 */ /* 0x000fc4000f8e0211 */
[----:B------:R-:W-:Y:S02]  /*67a0*/  IMAD R3, R18, UR4, R3 ;  /* 0x0000000412037c24 */ /* 0x000fe4000f8e0203 */
[----:B------:R-:W-:Y:S02]  /*67b0*/  IMAD.MOV.U32 R2, RZ, RZ, 0x1 ;  /* 0x00000001ff027424 */ /* 0x000fe400078e00ff */
[----:B------:R-:W-:Y:S01]  /*67c0*/  IMAD.MOV.U32 R9, RZ, RZ, R8 ;  /* 0x000000ffff097224 */ /* 0x000fe200078e0008 */
[----:B------:R-:W-:Y:S02]  /*67d0*/  SEL R17, R3, R14, !P4 ;  /* 0x0000000e03117207 */ /* 0x000fe40006000000 */
[----:B------:R-:W-:-:S07]  /*67e0*/  SEL R14, R14, R3, !P4 ;  /* 0x000000030e0e7207 */ /* 0x000fce0006000000 */
.L_x_115:
[----:B------:R-:W-:Y:S05]  /*67f0*/  BSYNC B1 ;  /* 0x0000000000017941 */ /* 0x000fea0003800000 */
.L_x_114:
[----:B------:R-:W-:-:S13]  /*6800*/  LOP3.LUT P1, RZ, R2, 0xff, RZ, 0xc0, !PT ;  /* 0x000000ff02ff7812 */ /* 0x000fda000782c0ff */
[----:B------:R-:W-:Y:S05]  /*6810*/  @P1 BRA `(.L_x_118) ;  /* 0xfffffff400441947 */ /* 0x000fea000383ffff */
[----:B------:R-:W-:Y:S05]  /*6820*/  BSYNC B0 ;  /* 0x0000000000007941 */ /* 0x000fea0003800000 */
.L_x_106:
[----:B------:R-:W-:-:S03]  /*6830*/  UMOV UR4, 0xffffffff ;  /* 0xffffffff00047882 */ /* 0x000fc60000000000 */
[----:B------:R-:W-:Y:S05]  /*6840*/  BRA.DIV UR4, `(.L_x_119) ;  /* 0x0000001204107947 */ /* 0x000fea000b800000 */
[----:B------:R-:W-:-:S13]  /*6850*/  ELECT P0, URZ, PT ;  /* 0x00000000003f782f */ /* 0x000fda0003800000 */
.L_x_154:
[----:B------:R-:W-:Y:S04]  /*6860*/  BSSY B0, `(.L_x_120) ;  /* 0x00000e8000007945 */ /* 0x000fe80003800000 */
[----:B------:R-:W-:Y:S05]  /*6870*/  @!P0 BRA `(.L_x_121) ;  /* 0x0000000c00988947 */ /* 0x000fea0003800000 */
[----:B------:R-:W-:-:S04]  /*6880*/  LOP3.LUT R4, R4, 0x2, RZ, 0xfc, !PT ;  /* 0x0000000204047812 */ /* 0x000fc800078efcff */
[----:B------:R-:W-:-:S13]  /*6890*/  ISETP.NE.AND P0, PT, R4, 0x3, PT ;  /* 0x000000030400780c */ /* 0x000fda0003f05270 */
[----:B------:R-:W-:Y:S05]  /*68a0*/  @!P0 BRA `(.L_x_122) ;  /* 0x0000000000048947 */ /* 0x000fea0003800000 */
[----:B------:R-:W-:Y:S01]  /*68b0*/  BPT.TRAP 0x1 ;  /* 0x000000040000795c */ /* 0x000fe20000300000 */
.L_x_122:
[----:B------:R-:W0:Y:S01]  /*68c0*/  S2R R3, SR_CgaCtaId ;  /* 0x0000000000037919 */ /* 0x000e220000008800 */
[----:B------:R-:W-:Y:S02]  /*68d0*/  MOV R0, 0x400 ;  /* 0x0000040000007802 */ /* 0x000fe40000000f00 */
[----:B------:R-:W-:Y:S02]  /*68e0*/  SHF.L.U32 R2, R10, 0x1f, RZ ;  /* 0x0000001f0a027819 */ /* 0x000fe400000006ff */
[----:B0-----:R-:W-:-:S05]  /*68f0*/  LEA R0, R3, R0, 0x18 ;  /* 0x0000000003007211 */ /* 0x001fca00078ec0ff */
[----:B------:R-:W-:-:S04]  /*6900*/  VIADD R0, R0, 0xc8 ;  /* 0x000000c800007836 */ /* 0x000fc80000000000 */
[C---:B------:R-:W-:Y:S02]  /*6910*/  IMAD R5, R13.reuse, 0x8, R0 ;  /* 0x000000080d057824 */ /* 0x040fe400078e0200 */
[----:B------:R-:W-:Y:S02]  /*6920*/  VIADD R13, R13, 0x1 ;  /* 0x000000010d0d7836 */ /* 0x000fe40000000000 */
[----:B------:R-:W0:Y:S03]  /*6930*/  SYNCS.PHASECHK.TRANS64.TRYWAIT P0, [R5+URZ], R2 ;  /* 0x00000002050075a7 */ /* 0x000e26000800017f */
[----:B------:R-:W-:-:S04]  /*6940*/  ISETP.NE.AND P1, PT, R13, 0x19, PT ;  /* 0x000000190d00780c */ /* 0x000fc80003f25270 */
[----:B------:R-:W-:Y:S02]  /*6950*/  SEL R3, RZ, 0x1, P1 ;  /* 0x00000001ff037807 */ /* 0x000fe40000800000 */
[----:B------:R-:W-:Y:S02]  /*6960*/  SEL R13, R13, RZ, P1 ;  /* 0x000000ff0d0d7207 */ /* 0x000fe40000800000 */
[----:B------:R-:W-:-:S03]  /*6970*/  LOP3.LUT R10, R10, R3, RZ, 0x3c, !PT ;  /* 0x000000030a0a7212 */ /* 0x000fc600078e3cff */
[----:B------:R-:W-:Y:S01]  /*6980*/  IMAD R7, R13, 0x8, R0 ;  /* 0x000000080d077824 */ /* 0x000fe200078e0200 */
[----:B------:R-:W-:Y:S01]  /*6990*/  SHF.L.U32 R4, R10, 0x1f, RZ ;  /* 0x0000001f0a047819 */ /* 0x000fe200000006ff */
[----:B0-----:R-:W-:Y:S06]  /*69a0*/  @!P0 BRA `(.L_x_123) ;  /* 0x0000000c00dc8947 */ /* 0x001fec0003800000 */
.L_x_155:
[----:B------:R-:W1:Y:S01]  /*69b0*/  SYNCS.PHASECHK.TRANS64.TRYWAIT P0, [R7+URZ], R4 ;  /* 0x00000004070075a7 */ /* 0x000e62000800017f */
[----:B0-----:R-:W-:-:S05]  /*69c0*/  VIADD R2, R13, 0x1 ;  /* 0x000000010d027836 */ /* 0x001fca0000000000 */
[----:B------:R-:W-:-:S04]  /*69d0*/  ISETP.NE.AND P1, PT, R2, 0x19, PT ;  /* 0x000000190200780c */ /* 0x000fc80003f25270 */
[----:B------:R-:W-:Y:S02]  /*69e0*/  SEL R3, RZ, 0x1, P1 ;  /* 0x00000001ff037807 */ /* 0x000fe40000800000 */
[----:B------:R-:W-:Y:S02]  /*69f0*/  SEL R9, R2, RZ, P1 ;  /* 0x000000ff02097207 */ /* 0x000fe40000800000 */
[----:B------:R-:W-:-:S03]  /*6a00*/  LOP3.LUT R10, R10, R3, RZ, 0x3c, !PT ;  /* 0x000000030a0a7212 */ /* 0x000fc600078e3cff */
[----:B------:R-:W-:Y:S01]  /*6a10*/  IMAD R6, R9, 0x8, R0 ;  /* 0x0000000809067824 */ /* 0x000fe200078e0200 */
[----:B------:R-:W-:Y:S01]  /*6a20*/  SHF.L.U32 R5, R10, 0x1f, RZ ;  /* 0x0000001f0a057819 */ /* 0x000fe200000006ff */
[----:B-1----:R-:W-:Y:S06]  /*6a30*/  @!P0 BRA `(.L_x_124) ;  /* 0x0000000c00cc8947 */ /* 0x002fec0003800000 */
.L_x_156:
[----:B------:R-:W1:Y:S01]  /*6a40*/  SYNCS.PHASECHK.TRANS64.TRYWAIT P0, [R6+URZ], R5 ;  /* 0x00000005060075a7 */ /* 0x000e62000800017f */
[----:B------:R-:W-:-:S05]  /*6a50*/  VIADD R2, R9, 0x1 ;  /* 0x0000000109027836 */ /* 0x000fca0000000000 */
[----:B------:R-:W-:-:S04]  /*6a60*/  ISETP.NE.AND P1, PT, R2, 0x19, PT ;  /* 0x000000190200780c */ /* 0x000fc80003f25270 */
[----:B------:R-:W-:Y:S02]  /*6a70*/  SEL R3, RZ, 0x1, P1 ;  /* 0x00000001ff037807 */ /* 0x000fe40000800000 */
[----:B0-----:R-:W-:Y:S02]  /*6a80*/  SEL R7, R2, RZ, P1 ;  /* 0x000000ff02077207 */ /* 0x001fe40000800000 */
[----:B------:R-:W-:-:S03]  /*6a90*/  LOP3.LUT R10, R10, R3, RZ, 0x3c, !PT ;  /* 0x000000030a0a7212 */ /* 0x000fc600078e3cff */
[----:B------:R-:W-:Y:S01]  /*6aa0*/  IMAD R9, R7, 0x8, R0 ;  /* 0x0000000807097824 */ /* 0x000fe200078e0200 */
[----:B------:R-:W-:Y:S01]  /*6ab0*/  SHF.L.U32 R4, R10, 0x1f, RZ ;  /* 0x0000001f0a047819 */ /* 0x000fe200000006ff */
[----:B-1----:R-:W-:Y:S06]  /*6ac0*/  @!P0 BRA `(.L_x_125) ;  /* 0x0000000c00bc8947 */ /* 0x002fec0003800000 */
.L_x_157:
[----:B------:R-:W1:Y:S01]  /*6ad0*/  SYNCS.PHASECHK.TRANS64.TRYWAIT P0, [R9+URZ], R4 ;  /* 0x00000004090075a7 */ /* 0x000e62000800017f */
[----:B------:R-:W-:-:S05]  /*6ae0*/  VIADD R2, R7, 0x1 ;  /* 0x0000000107027836 */ /* 0x000fca0000000000 */
[----:B------:R-:W-:-:S04]  /*6af0*/  ISETP.NE.AND P1, PT, R2, 0x19, PT ;  /* 0x000000190200780c */ /* 0x000fc80003f25270 */
[----:B------:R-:W-:Y:S02]  /*6b00*/  SEL R3, RZ, 0x1, P1 ;  /* 0x00000001ff037807 */ /* 0x000fe40000800000 */
[----:B------:R-:W-:Y:S02]  /*6b10*/  SEL R7, R2, RZ, P1 ;  /* 0x000000ff02077207 */ /* 0x000fe40000800000 */
[----:B------:R-:W-:-:S03]  /*6b20*/  LOP3.LUT R10, R10, R3, RZ, 0x3c, !PT ;  /* 0x000000030a0a7212 */ /* 0x000fc600078e3cff */
[----:B0-----:R-:W-:Y:S01]  /*6b30*/  IMAD R6, R7, 0x8, R0 ;  /* 0x0000000807067824 */ /* 0x001fe200078e0200 */
[----:B------:R-:W-:Y:S01]  /*6b40*/  SHF.L.U32 R5, R10, 0x1f, RZ ;  /* 0x0000001f0a057819 */ /* 0x000fe200000006ff */
[----:B-1----:R-:W-:Y:S06]  /*6b50*/  @!P0 BRA `(.L_x_126) ;  /* 0x0000000c00ac8947 */ /* 0x002fec0003800000 */
.L_x_158:
        /* <DEDUP_REMOVED lines=9> */
.L_x_159:
        /* <DEDUP_REMOVED lines=9> */
.L_x_160:
        /* <DEDUP_REMOVED lines=9> */
.L_x_161:
        /* <DEDUP_REMOVED lines=9> */
.L_x_162:
        /* <DEDUP_REMOVED lines=9> */
.L_x_163:
        /* <DEDUP_REMOVED lines=9> */
.L_x_164:
        /* <DEDUP_REMOVED lines=9> */
.L_x_165:
        /* <DEDUP_REMOVED lines=9> */
.L_x_166:
        /* <DEDUP_REMOVED lines=9> */
.L_x_167:
        /* <DEDUP_REMOVED lines=9> */
.L_x_168:
        /* <DEDUP_REMOVED lines=9> */
.L_x_169:
        /* <DEDUP_REMOVED lines=9> */
.L_x_170:
        /* <DEDUP_REMOVED lines=9> */
.L_x_171:
        /* <DEDUP_REMOVED lines=9> */
.L_x_172:
        /* <DEDUP_REMOVED lines=9> */
.L_x_173:
        /* <DEDUP_REMOVED lines=9> */
.L_x_174:
        /* <DEDUP_REMOVED lines=9> */
.L_x_175:
[----:B------:R-:W1:Y:S01]  /*74f0*/  SYNCS.PHASECHK.TRANS64.TRYWAIT P0, [R9+URZ], R4 ;  /* 0x00000004090075a7 */ /* 0x000e62000800017f */
[----:B------:R-:W-:-:S05]  /*7500*/  VIADD R2, R7, 0x1 ;  /* 0x0000000107027836 */ /* 0x000fca0000000000 */
[----:B------:R-:W-:-:S04]  /*7510*/  ISETP.NE.AND P1, PT, R2, 0x19, PT ;  /* 0x000000190200780c */ /* 0x000fc80003f25270 */
[----:B------:R-:W-:Y:S02]  /*7520*/  SEL R3, RZ, 0x1, P1 ;  /* 0x00000001ff037807 */ /* 0x000fe40000800000 */
[----:B------:R-:W-:Y:S02]  /*7530*/  SEL R7, R2, RZ, P1 ;  /* 0x000000ff02077207 */ /* 0x000fe40000800000 */
[----:B------:R-:W-:-:S03]  /*7540*/  LOP3.LUT R10, R10, R3, RZ, 0x3c, !PT ;  /* 0x000000030a0a7212 */ /* 0x000fc600078e3cff */
[----:B------:R-:W-:Y:S01]  /*7550*/  IMAD R8, R7, 0x8, R0 ;  /* 0x0000000807087824 */ /* 0x000fe200078e0200 */
[----:B0-----:R-:W-:Y:S01]  /*7560*/  SHF.L.U32 R5, R10, 0x1f, RZ ;  /* 0x0000001f0a057819 */ /* 0x001fe200000006ff */
[----:B-1----:R-:W-:Y:S06]  /*7570*/  @!P0 BRA `(.L_x_144) ;  /* 0x00000008008c8947 */ /* 0x002fec0003800000 */
.L_x_176:
[----:B------:R-:W1:Y:S01]  /*7580*/  SYNCS.PHASECHK.TRANS64.TRYWAIT P0, [R8+URZ], R5 ;  /* 0x00000005080075a7 */ /* 0x000e62000800017f */
[----:B------:R-:W-:-:S05]  /*7590*/  VIADD R2, R7, 0x1 ;  /* 0x0000000107027836 */ /* 0x000fca0000000000 */
[----:B------:R-:W-:-:S04]  /*75a0*/  ISETP.NE.AND P1, PT, R2, 0x19, PT ;  /* 0x000000190200780c */ /* 0x000fc80003f25270 */
[----:B------:R-:W-:Y:S02]  /*75b0*/  SEL R3, RZ, 0x1, P1 ;  /* 0x00000001ff037807 */ /* 0x000fe40000800000 */
[----:B------:R-:W-:Y:S02]  /*75c0*/  SEL R7, R2, RZ, P1 ;  /* 0x000000ff02077207 */ /* 0x000fe40000800000 */
[----:B0-----:R-:W-:-:S03]  /*75d0*/  LOP3.LUT R9, R10, R3, RZ, 0x3c, !PT ;  /* 0x000000030a097212 */ /* 0x001fc600078e3cff */
[----:B------:R-:W-:Y:S01]  /*75e0*/  IMAD R11, R7, 0x8, R0 ;  /* 0x00000008070b7824 */ /* 0x000fe200078e0200 */
[----:B------:R-:W-:Y:S01]  /*75f0*/  SHF.L.U32 R6, R9, 0x1f, RZ ;  /* 0x0000001f09067819 */ /* 0x000fe200000006ff */
[----:B-1----:R-:W-:Y:S06]  /*7600*/  @!P0 BRA `(.L_x_145) ;  /* 0x00000008007c8947 */ /* 0x002fec0003800000 */
.L_x_177:
[----:B------:R-:W1:Y:S01]  /*7610*/  SYNCS.PHASECHK.TRANS64.TRYWAIT P0, [R11+URZ], R6 ;  /* 0x000000060b0075a7 */ /* 0x000e62000800017f */
[----:B------:R-:W-:-:S05]  /*7620*/  VIADD R2, R7, 0x1 ;  /* 0x0000000107027836 */ /* 0x000fca0000000000 */
[----:B------:R-:W-:-:S04]  /*7630*/  ISETP.NE.AND P1, PT, R2, 0x19, PT ;  /* 0x000000190200780c */ /* 0x000fc80003f25270 */
[----:B------:R-:W-:Y:S02]  /*7640*/  SEL R4, RZ, 0x1, P1 ;  /* 0x00000001ff047807 */ /* 0x000fe40000800000 */
[----:B------:R-:W-:Y:S02]  /*7650*/  SEL R3, R2, RZ, P1 ;  /* 0x000000ff02037207 */ /* 0x000fe40000800000 */
[----:B------:R-:W-:Y:S01]  /*7660*/  LOP3.LUT R4, R9, R4, RZ, 0x3c, !PT ;  /* 0x0000000409047212 */ /* 0x000fe200078e3cff */
[----:B-1----:R-:W-:Y:S06]  /*7670*/  @!P0 BRA `(.L_x_146) ;  /* 0x0000000800748947 */ /* 0x002fec0003800000 */
.L_x_178:
[----:B------:R-:W-:Y:S01]  /*7680*/  IMAD R3, R3, 0x8, R0 ;  /* 0x0000000803037824 */ /* 0x000fe200078e0200 */
[----:B------:R-:W-:-:S07]  /*7690*/  SHF.L.U32 R0, R4, 0x1f, RZ ;  /* 0x0000001f04007819 */ /* 0x000fce00000006ff */
.L_x_147:
[----:B--2---:R2:W3:Y:S02]  /*76a0*/  SYNCS.PHASECHK.TRANS64.TRYWAIT P0, [R3+URZ], R0 ;  /* 0x00000000030075a7 */ /* 0x0044e4000800017f */
[----:B---3--:R-:W-:Y:S05]  /*76b0*/  @!P0 NANOSLEEP.SYNCS 0x989680 ;  /* 0x009896800000895d */ /* 0x008fea0003900000 */
[----:B------:R-:W3:Y:S02]  /*76c0*/  @!P0 SYNCS.PHASECHK.TRANS64 P0, [R3+URZ], R0 ;  /* 0x00000000030085a7 */ /* 0x000ee4000800007f */
[----:B---3--:R-:W-:Y:S05]  /*76d0*/  @!P0 BRA `(.L_x_147) ;  /* 0xfffffffc00f08947 */ /* 0x008fea000383ffff */
.L_x_121:
[----:B------:R-:W-:Y:S05]  /*76e0*/  BSYNC B0 ;  /* 0x0000000000007941 */ /* 0x000fea0003800000 */
.L_x_120:
[----:B------:R-:W-:Y:S05]  /*76f0*/  EXIT ;  /* 0x000000000000794d */ /* 0x000fea0003800000 */
.L_x_18:
[----:B-1----:R-:W-:-:S04]  /*7700*/  IMAD.U32 R7, RZ, RZ, UR6 ;  /* 0x00000006ff077e24 */ /* 0x002fc8000f8e00ff */
[----:B------:R1:W3:Y:S03]  /*7710*/  SYNCS.PHASECHK.TRANS64.TRYWAIT P0, [R7+URZ], R6 ;  /* 0x00000006070075a7 */ /* 0x0002e6000800017f */
[----:B---3--:R-:W-:Y:S05]  /*7720*/  @!P0 NANOSLEEP.SYNCS 0x989680 ;  /* 0x009896800000895d */ /* 0x008fea0003900000 */
[----:B------:R-:W3:Y:S02]  /*7730*/  @!P0 SYNCS.PHASECHK.TRANS64 P0, [R7+URZ], R6 ;  /* 0x00000006070085a7 */ /* 0x000ee4000800007f */
[----:B---3--:R-:W-:Y:S05]  /*7740*/  @!P0 BRA `(.L_x_18) ;  /* 0xfffffffc00ec8947 */ /* 0x008fea000383ffff */
[----:B------:R-:W-:Y:S05]  /*7750*/  BRA `(.L_x_17) ;  /* 0xffffff9c00bc7947 */ /* 0x000fea000383ffff */
.L_x_24:
[----:B-1----:R-:W-:-:S04]  /*7760*/  IMAD.U32 R8, RZ, RZ, UR12 ;  /* 0x0000000cff087e24 */ /* 0x002fc8000f8e00ff */
[----:B------:R1:W3:Y:S03]  /*7770*/  SYNCS.PHASECHK.TRANS64.TRYWAIT P0, [R8+URZ], R7 ;  /* 0x00000007080075a7 */ /* 0x0002e6000800017f */
[----:B---3--:R-:W-:Y:S05]  /*7780*/  @!P0 NANOSLEEP.SYNCS 0x989680 ;  /* 0x009896800000895d */ /* 0x008fea0003900000 */
[----:B------:R-:W3:Y:S02]  /*7790*/  @!P0 SYNCS.PHASECHK.TRANS64 P0, [R8+URZ], R7 ;  /* 0x00000007080085a7 */ /* 0x000ee4000800007f */
[----:B---3--:R-:W-:Y:S05]  /*77a0*/  @!P0 BRA `(.L_x_24) ;  /* 0xfffffffc00ec8947 */ /* 0x008fea000383ffff */
[----:B------:R-:W-:Y:S05]  /*77b0*/  BRA `(.L_x_23) ;  /* 0xffffffa4003c7947 */ /* 0x000fea000383ffff */
.L_x_107:
[----:B------:R-:W-:Y:S01]  /*77c0*/  BSSY B1, `(.L_x_148) ;  /* 0x0000006000017945 */ /* 0x000fe20003800000 */
[----:B------:R-:W-:-:S07]  /*77d0*/  IMAD.MOV.U32 R2, RZ, RZ, -0x1 ;  /* 0xffffffffff027424 */ /* 0x000fce00078e00ff */
[----:B------:R-:W-:Y:S05]  /*77e0*/  WARPSYNC.COLLECTIVE R2, `(.L_x_149) ;  /* 0x00000000020c7348 */ /* 0x000fea0003c00000 */
[----:B------:R-:W-:Y:S02]  /*77f0*/  ELECT P1, UR62, PT ;  /* 0x00000000003e782f */ /* 0x000fe40003820000 */
[----:B------:R-:W-:Y:S01]  /*7800*/  MOV R2, UR62 ;  /* 0x0000003e00027c02 */ /* 0x000fe20008000f00 */
[----:B------:R-:W-:Y:S10]  /*7810*/  ENDCOLLECTIVE ;  /* 0x000000000000791b */ /* 0x000ff40003800000 */
.L_x_149:
[----:B------:R-:W-:Y:S05]  /*7820*/  BSYNC B1 ;  /* 0x0000000000017941 */ /* 0x000fea0003800000 */
.L_x_148:
[----:B------:R-:W-:Y:S05]  /*7830*/  BRA `(.L_x_150) ;  /* 0xffffffe400487947 */ /* 0x000fea000383ffff */
.L_x_110:
[----:B-1----:R1:W2:Y:S02]  /*7840*/  SYNCS.PHASECHK.TRANS64.TRYWAIT P1, [R18+URZ+0xc8], R7 ;  /* 0x0000c807120075a7 */ /* 0x0022a4000802017f */
[----:B--2---:R-:W-:Y:S05]  /*7850*/  @!P1 NANOSLEEP.SYNCS 0x989680 ;  /* 0x009896800000995d */ /* 0x004fea0003900000 */
[----:B------:R-:W2:Y:S02]  /*7860*/  @!P1 SYNCS.PHASECHK.TRANS64 P1, [R18+URZ+0xc8], R7 ;  /* 0x0000c807120095a7 */ /* 0x000ea4000802007f */
[----:B--2---:R-:W-:Y:S05]  /*7870*/  @!P1 BRA `(.L_x_110) ;  /* 0xfffffffc00f09947 */ /* 0x004fea000383ffff */
[----:B------:R-:W-:Y:S05]  /*7880*/  BRA `(.L_x_151) ;  /* 0xffffffe4007c7947 */ /* 0x000fea000383ffff */
.L_x_119:
[----:B------:R-:W-:Y:S01]  /*7890*/  BSSY B0, `(.L_x_152) ;  /* 0x0000006000007945 */ /* 0x000fe20003800000 */
[----:B------:R-:W-:-:S07]  /*78a0*/  IMAD.MOV.U32 R2, RZ, RZ, -0x1 ;  /* 0xffffffffff027424 */ /* 0x000fce00078e00ff */
[----:B------:R-:W-:Y:S05]  /*78b0*/  WARPSYNC.COLLECTIVE R2, `(.L_x_153) ;  /* 0x00000000020c7348 */ /* 0x000fea0003c00000 */
[----:B------:R-:W-:Y:S02]  /*78c0*/  ELECT P1, UR62, PT ;  /* 0x00000000003e782f */ /* 0x000fe40003820000 */
[----:B------:R-:W-:Y:S01]  /*78d0*/  MOV R2, UR62 ;  /* 0x0000003e00027c02 */ /* 0x000fe20008000f00 */
[----:B------:R-:W-:Y:S10]  /*78e0*/  ENDCOLLECTIVE ;  /* 0x000000000000791b */ /* 0x000ff40003800000 */
.L_x_153:
[----:B------:R-:W-:Y:S05]  /*78f0*/  BSYNC B0 ;  /* 0x0000000000007941 */ /* 0x000fea0003800000 */
.L_x_152:
[----:B------:R-:W-:Y:S01]  /*7900*/  PLOP3.LUT P0, PT, P1, PT, PT, 0x80, 0x0 ;  /* 0x000000000000781c */ /* 0x000fe20000f0f070 */
[----:B------:R-:W-:-:S12]  /*7910*/  BRA `(.L_x_154) ;  /* 0xffffffec00d07947 */ /* 0x000fd8000383ffff */
.L_x_123:
[----:B0-----:R0:W1:Y:S02]  /*7920*/  SYNCS.PHASECHK.TRANS64.TRYWAIT P0, [R5+URZ], R2 ;  /* 0x00000002050075a7 */ /* 0x001064000800017f */
[----:B-1----:R-:W-:Y:S05]  /*7930*/  @!P0 NANOSLEEP.SYNCS 0x989680 ;  /* 0x009896800000895d */ /* 0x002fea0003900000 */
[----:B------:R-:W1:Y:S02]  /*7940*/  @!P0 SYNCS.PHASECHK.TRANS64 P0, [R5+URZ], R2 ;  /* 0x00000002050085a7 */ /* 0x000e64000800007f */
[----:B-1----:R-:W-:Y:S05]  /*7950*/  @!P0 BRA `(.L_x_123) ;  /* 0xfffffffc00f08947 */ /* 0x002fea000383ffff */
[----:B------:R-:W-:Y:S05]  /*7960*/  BRA `(.L_x_155) ;  /* 0xfffffff000107947 */ /* 0x000fea000383ffff */
.L_x_124:
[----:B0-----:R0:W1:Y:S02]  /*7970*/  SYNCS.PHASECHK.TRANS64.TRYWAIT P0, [R7+URZ], R4 ;  /* 0x00000004070075a7 */ /* 0x001064000800017f */
[----:B-1----:R-:W-:Y:S05]  /*7980*/  @!P0 NANOSLEEP.SYNCS 0x989680 ;  /* 0x009896800000895d */ /* 0x002fea0003900000 */
[----:B------:R-:W1:Y:S02]  /*7990*/  @!P0 SYNCS.PHASECHK.TRANS64 P0, [R7+URZ], R4 ;  /* 0x00000004070085a7 */ /* 0x000e64000800007f */
[----:B-1----:R-:W-:Y:S05]  /*79a0*/  @!P0 BRA `(.L_x_124) ;  /* 0xfffffffc00f08947 */ /* 0x002fea000383ffff */
[----:B------:R-:W-:Y:S05]  /*79b0*/  BRA `(.L_x_156) ;  /* 0xfffffff000207947 */ /* 0x000fea000383ffff */
.L_x_125:
[----:B0-----:R0:W1:Y:S02]  /*79c0*/  SYNCS.PHASECHK.TRANS64.TRYWAIT P0, [R6+URZ], R5 ;  /* 0x00000005060075a7 */ /* 0x001064000800017f */
[----:B-1----:R-:W-:Y:S05]  /*79d0*/  @!P0 NANOSLEEP.SYNCS 0x989680 ;  /* 0x009896800000895d */ /* 0x002fea0003900000 */
[----:B------:R-:W1:Y:S02]  /*79e0*/  @!P0 SYNCS.PHASECHK.TRANS64 P0, [R6+URZ], R5 ;  /* 0x00000005060085a7 */ /* 0x000e64000800007f */
[----:B-1----:R-:W-:Y:S05]  /*79f0*/  @!P0 BRA `(.L_x_125) ;  /* 0xfffffffc00f08947 */ /* 0x002fea000383ffff */
[----:B------:R-:W-:Y:S05]  /*7a00*/  BRA `(.L_x_157) ;  /* 0xfffffff000307947 */ /* 0x000fea000383ffff */
.L_x_126:
[----:B0-----:R0:W1:Y:S02]  /*7a10*/  SYNCS.PHASECHK.TRANS64.TRYWAIT P0, [R9+URZ], R4 ;  /* 0x00000004090075a7 */ /* 0x001064000800017f */
[----:B-1----:R-:W-:Y:S05]  /*7a20*/  @!P0 NANOSLEEP.SYNCS 0x989680 ;  /* 0x009896800000895d */ /* 0x002fea0003900000 */
[----:B------:R-:W1:Y:S02]  /*7a30*/  @!P0 SYNCS.PHASECHK.TRANS64 P0, [R9+URZ], R4 ;  /* 0x00000004090085a7 */ /* 0x000e64000800007f */
[----:B-1----:R-:W-:Y:S05]  /*7a40*/  @!P0 BRA `(.L_x_126) ;  /* 0xfffffffc00f08947 */ /* 0x002fea000383ffff */
[----:B------:R-:W-:Y:S05]  /*7a50*/  BRA `(.L_x_158) ;  /* 0xfffffff000407947 */ /* 0x000fea000383ffff */
.L_x_127:
[----:B0-----:R0:W1:Y:S02]  /*7a60*/  SYNCS.PHASECHK.TRANS64.TRYWAIT P0, [R6+URZ], R5 ;  /* 0x00000005060075a7 */ /* 0x001064000800017f */
[----:B-1----:R-:W-:Y:S05]  /*7a70*/  @!P0 NANOSLEEP.SYNCS 0x989680 ;  /* 0x009896800000895d */ /* 0x002fea0003900000 */
[----:B------:R-:W1:Y:S02]  /*7a80*/  @!P0 SYNCS.PHASECHK.TRANS64 P0, [R6+URZ], R5 ;  /* 0x00000005060085a7 */ /* 0x000e64000800007f */
[----:B-1----:R-:W-:Y:S05]  /*7a90*/  @!P0 BRA `(.L_x_127) ;  /* 0xfffffffc00f08947 */ /* 0x002fea000383ffff */
[----:B------:R-:W-:Y:S05]  /*7aa0*/  BRA `(.L_x_159) ;  /* 0xfffffff000507947 */ /* 0x000fea000383ffff */
.L_x_128:
[----:B0-----:R0:W1:Y:S02]  /*7ab0*/  SYNCS.PHASECHK.TRANS64.TRYWAIT P0, [R9+URZ], R4 ;  /* 0x00000004090075a7 */ /* 0x001064000800017f */
[----:B-1----:R-:W-:Y:S05]  /*7ac0*/  @!P0 NANOSLEEP.SYNCS 0x989680 ;  /* 0x009896800000895d */ /* 0x002fea0003900000 */
[----:B------:R-:W1:Y:S02]  /*7ad0*/  @!P0 SYNCS.PHASECHK.TRANS64 P0, [R9+URZ], R4 ;  /* 0x00000004090085a7 */ /* 0x000e64000800007f */
[----:B-1----:R-:W-:Y:S05]  /*7ae0*/  @!P0 BRA `(.L_x_128) ;  /* 0xfffffffc00f08947 */ /* 0x002fea000383ffff */
[----:B------:R-:W-:Y:S05]  /*7af0*/  BRA `(.L_x_160) ;  /* 0xfffffff000607947 */ /* 0x000fea000383ffff */
.L_x_129:
[----:B0-----:R0:W1:Y:S02]  /*7b00*/  SYNCS.PHASECHK.TRANS64.TRYWAIT P0, [R6+URZ], R5 ;  /* 0x00000005060075a7 */ /* 0x001064000800017f */
[----:B-1----:R-:W-:Y:S05]  /*7b10*/  @!P0 NANOSLEEP.SYNCS 0x989680 ;  /* 0x009896800000895d */ /* 0x002fea0003900000 */
[----:B------:R-:W1:Y:S02]  /*7b20*/  @!P0 SYNCS.PHASECHK.TRANS64 P0, [R6+URZ], R5 ;  /* 0x00000005060085a7 */ /* 0x000e64000800007f */
[----:B-1----:R-:W-:Y:S05]  /*7b30*/  @!P0 BRA `(.L_x_129) ;  /* 0xfffffffc00f08947 */ /* 0x002fea000383ffff */
[----:B------:R-:W-:Y:S05]  /*7b40*/  BRA `(.L_x_161) ;  /* 0xfffffff000707947 */ /* 0x000fea000383ffff */
.L_x_130:
[----:B0-----:R0:W1:Y:S02]  /*7b50*/  SYNCS.PHASECHK.TRANS64.TRYWAIT P0, [R9+URZ], R4 ;  /* 0x00000004090075a7 */ /* 0x001064000800017f */
[----:B-1----:R-:W-:Y:S05]  /*7b60*/  @!P0 NANOSLEEP.SYNCS 0x989680 ;  /* 0x009896800000895d */ /* 0x002fea0003900000 */
[----:B------:R-:W1:Y:S02]  /*7b70*/  @!P0 SYNCS.PHASECHK.TRANS64 P0, [R9+URZ], R4 ;  /* 0x00000004090085a7 */ /* 0x000e64000800007f */
[----:B-1----:R-:W-:Y:S05]  /*7b80*/  @!P0 BRA `(.L_x_130) ;  /* 0xfffffffc00f08947 */ /* 0x002fea000383ffff */
[----:B------:R-:W-:Y:S05]  /*7b90*/  BRA `(.L_x_162) ;  /* 0xfffffff000807947 */ /* 0x000fea000383ffff */
.L_x_131:
[----:B0-----:R0:W1:Y:S02]  /*7ba0*/  SYNCS.PHASECHK.TRANS64.TRYWAIT P0, [R6+URZ], R5 ;  /* 0x00000005060075a7 */ /* 0x001064000800017f */
[----:B-1----:R-:W-:Y:S05]  /*7bb0*/  @!P0 NANOSLEEP.SYNCS 0x989680 ;  /* 0x009896800000895d */ /* 0x002fea0003900000 */
[----:B------:R-:W1:Y:S02]  /*7bc0*/  @!P0 SYNCS.PHASECHK.TRANS64 P0, [R6+URZ], R5 ;  /* 0x00000005060085a7 */ /* 0x000e64000800007f */
[----:B-1----:R-:W-:Y:S05]  /*7bd0*/  @!P0 BRA `(.L_x_131) ;  /* 0xfffffffc00f08947 */ /* 0x002fea000383ffff */
[----:B------:R-:W-:Y:S05]  /*7be0*/  BRA `(.L_x_163) ;  /* 0xfffffff000907947 */ /* 0x000fea000383ffff */
.L_x_132:
[----:B0-----:R0:W1:Y:S02]  /*7bf0*/  SYNCS.PHASECHK.TRANS64.TRYWAIT P0, [R9+URZ], R4 ;  /* 0x00000004090075a7 */ /* 0x001064000800017f */
[----:B-1----:R-:W-:Y:S05]  /*7c00*/  @!P0 NANOSLEEP.SYNCS 0x989680 ;  /* 0x009896800000895d */ /* 0x002fea0003900000 */
[----:B------:R-:W1:Y:S02]  /*7c10*/  @!P0 SYNCS.PHASECHK.TRANS64 P0, [R9+URZ], R4 ;  /* 0x00000004090085a7 */ /* 0x000e64000800007f */
[----:B-1----:R-:W-:Y:S05]  /*7c20*/  @!P0 BRA `(.L_x_132) ;  /* 0xfffffffc00f08947 */ /* 0x002fea000383ffff */
[----:B------:R-:W-:Y:S05]  /*7c30*/  BRA `(.L_x_164) ;  /* 0xfffffff000a07947 */ /* 0x000fea000383ffff */
.L_x_133:
[----:B0-----:R0:W1:Y:S02]  /*7c40*/  SYNCS.PHASECHK.TRANS64.TRYWAIT P0, [R6+URZ], R5 ;  /* 0x00000005060075a7 */ /* 0x001064000800017f */
[----:B-1----:R-:W-:Y:S05]  /*7c50*/  @!P0 NANOSLEEP.SYNCS 0x989680 ;  /* 0x009896800000895d */ /* 0x002fea0003900000 */
[----:B------:R-:W1:Y:S02]  /*7c60*/  @!P0 SYNCS.PHASECHK.TRANS64 P0, [R6+URZ], R5 ;  /* 0x00000005060085a7 */ /* 0x000e64000800007f */
[----:B-1----:R-:W-:Y:S05]  /*7c70*/  @!P0 BRA `(.L_x_133) ;  /* 0xfffffffc00f08947 */ /* 0x002fea000383ffff */
[----:B------:R-:W-:Y:S05]  /*7c80*/  BRA `(.L_x_165) ;  /* 0xfffffff000b07947 */ /* 0x000fea000383ffff */
.L_x_134:
[----:B0-----:R0:W1:Y:S02]  /*7c90*/  SYNCS.PHASECHK.TRANS64.TRYWAIT P0, [R9+URZ], R4 ;  /* 0x00000004090075a7 */ /* 0x001064000800017f */
[----:B-1----:R-:W-:Y:S05]  /*7ca0*/  @!P0 NANOSLEEP.SYNCS 0x989680 ;  /* 0x009896800000895d */ /* 0x002fea0003900000 */
[----:B------:R-:W1:Y:S02]  /*7cb0*/  @!P0 SYNCS.PHASECHK.TRANS64 P0, [R9+URZ], R4 ;  /* 0x00000004090085a7 */ /* 0x000e64000800007f */
[----:B-1----:R-:W-:Y:S05]  /*7cc0*/  @!P0 BRA `(.L_x_134) ;  /* 0xfffffffc00f08947 */ /* 0x002fea000383ffff */
[----:B------:R-:W-:Y:S05]  /*7cd0*/  BRA `(.L_x_166) ;  /* 0xfffffff000c07947 */ /* 0x000fea000383ffff */
.L_x_135:
[----:B0-----:R0:W1:Y:S02]  /*7ce0*/  SYNCS.PHASECHK.TRANS64.TRYWAIT P0, [R6+URZ], R5 ;  /* 0x00000005060075a7 */ /* 0x001064000800017f */
[----:B-1----:R-:W-:Y:S05]  /*7cf0*/  @!P0 NANOSLEEP.SYNCS 0x989680 ;  /* 0x009896800000895d */ /* 0x002fea0003900000 */
[----:B------:R-:W1:Y:S02]  /*7d00*/  @!P0 SYNCS.PHASECHK.TRANS64 P0, [R6+URZ], R5 ;  /* 0x00000005060085a7 */ /* 0x000e64000800007f */
[----:B-1----:R-:W-:Y:S05]  /*7d10*/  @!P0 BRA `(.L_x_135) ;  /* 0xfffffffc00f08947 */ /* 0x002fea000383ffff */
[----:B------:R-:W-:Y:S05]  /*7d20*/  BRA `(.L_x_167) ;  /* 0xfffffff000d07947 */ /* 0x000fea000383ffff */
.L_x_136:
[----:B0-----:R0:W1:Y:S02]  /*7d30*/  SYNCS.PHASECHK.TRANS64.TRYWAIT P0, [R9+URZ], R4 ;  /* 0x00000004090075a7 */ /* 0x001064000800017f */
[----:B-1----:R-:W-:Y:S05]  /*7d40*/  @!P0 NANOSLEEP.SYNCS 0x989680 ;  /* 0x009896800000895d */ /* 0x002fea0003900000 */
[----:B------:R-:W1:Y:S02]  /*7d50*/  @!P0 SYNCS.PHASECHK.TRANS64 P0, [R9+URZ], R4 ;  /* 0x00000004090085a7 */ /* 0x000e64000800007f */
[----:B-1----:R-:W-:Y:S05]  /*7d60*/  @!P0 BRA `(.L_x_136) ;  /* 0xfffffffc00f08947 */ /* 0x002fea000383ffff */
[----:B------:R-:W-:Y:S05]  /*7d70*/  BRA `(.L_x_168) ;  /* 0xfffffff000e07947 */ /* 0x000fea000383ffff */
.L_x_137:
[----:B0-----:R0:W1:Y:S02]  /*7d80*/  SYNCS.PHASECHK.TRANS64.TRYWAIT P0, [R6+URZ], R5 ;  /* 0x00000005060075a7 */ /* 0x001064000800017f */
[----:B-1----:R-:W-:Y:S05]  /*7d90*/  @!P0 NANOSLEEP.SYNCS 0x989680 ;  /* 0x009896800000895d */ /* 0x002fea0003900000 */
[----:B------:R-:W1:Y:S02]  /*7da0*/  @!P0 SYNCS.PHASECHK.TRANS64 P0, [R6+URZ], R5 ;  /* 0x00000005060085a7 */ /* 0x000e64000800007f */
[----:B-1----:R-:W-:Y:S05]  /*7db0*/  @!P0 BRA `(.L_x_137) ;  /* 0xfffffffc00f08947 */ /* 0x002fea000383ffff */
[----:B------:R-:W-:Y:S05]  /*7dc0*/  BRA `(.L_x_169) ;  /* 0xfffffff000f07947 */ /* 0x000fea000383ffff */
.L_x_138:
[----:B0-----:R0:W1:Y:S02]  /*7dd0*/  SYNCS.PHASECHK.TRANS64.TRYWAIT P0, [R9+URZ], R4 ;  /* 0x00000004090075a7 */ /* 0x001064000800017f */
[----:B-1----:R-:W-:Y:S05]  /*7de0*/  @!P0 NANOSLEEP.SYNCS 0x989680 ;  /* 0x009896800000895d */ /* 0x002fea0003900000 */
[----:B------:R-:W1:Y:S02]  /*7df0*/  @!P0 SYNCS.PHASECHK.TRANS64 P0, [R9+URZ], R4 ;  /* 0x00000004090085a7 */ /* 0x000e64000800007f */
[----:B-1----:R-:W-:Y:S05]  /*7e00*/  @!P0 BRA `(.L_x_138) ;  /* 0xfffffffc00f08947 */ /* 0x002fea000383ffff */
[----:B------:R-:W-:Y:S05]  /*7e10*/  BRA `(.L_x_170) ;  /* 0xfffffff400007947 */ /* 0x000fea000383ffff */
.L_x_139:
[----:B0-----:R0:W1:Y:S02]  /*7e20*/  SYNCS.PHASECHK.TRANS64.TRYWAIT P0, [R6+URZ], R5 ;  /* 0x00000005060075a7 */ /* 0x001064000800017f */
[----:B-1----:R-:W-:Y:S05]  /*7e30*/  @!P0 NANOSLEEP.SYNCS 0x989680 ;  /* 0x009896800000895d */ /* 0x002fea0003900000 */
[----:B------:R-:W1:Y:S02]  /*7e40*/  @!P0 SYNCS.PHASECHK.TRANS64 P0, [R6+URZ], R5 ;  /* 0x00000005060085a7 */ /* 0x000e64000800007f */
[----:B-1----:R-:W-:Y:S05]  /*7e50*/  @!P0 BRA `(.L_x_139) ;  /* 0xfffffffc00f08947 */ /* 0x002fea000383ffff */
[----:B------:R-:W-:Y:S05]  /*7e60*/  BRA `(.L_x_171) ;  /* 0xfffffff400107947 */ /* 0x000fea000383ffff */
.L_x_140:
[----:B0-----:R0:W1:Y:S02]  /*7e70*/  SYNCS.PHASECHK.TRANS64.TRYWAIT P0, [R9+URZ], R4 ;  /* 0x00000004090075a7 */ /* 0x001064000800017f */
[----:B-1----:R-:W-:Y:S05]  /*7e80*/  @!P0 NANOSLEEP.SYNCS 0x989680 ;  /* 0x009896800000895d */ /* 0x002fea0003900000 */
[----:B------:R-:W1:Y:S02]  /*7e90*/  @!P0 SYNCS.PHASECHK.TRANS64 P0, [R9+URZ], R4 ;  /* 0x00000004090085a7 */ /* 0x000e64000800007f */
[----:B-1----:R-:W-:Y:S05]  /*7ea0*/  @!P0 BRA `(.L_x_140) ;  /* 0xfffffffc00f08947 */ /* 0x002fea000383ffff */
[----:B------:R-:W-:Y:S05]  /*7eb0*/  BRA `(.L_x_172) ;  /* 0xfffffff400207947 */ /* 0x000fea000383ffff */
.L_x_141:
[----:B0-----:R0:W1:Y:S02]  /*7ec0*/  SYNCS.PHASECHK.TRANS64.TRYWAIT P0, [R6+URZ], R5 ;  /* 0x00000005060075a7 */ /* 0x001064000800017f */
[----:B-1----:R-:W-:Y:S05]  /*7ed0*/  @!P0 NANOSLEEP.SYNCS 0x989680 ;  /* 0x009896800000895d */ /* 0x002fea0003900000 */
[----:B------:R-:W1:Y:S02]  /*7ee0*/  @!P0 SYNCS.PHASECHK.TRANS64 P0, [R6+URZ], R5 ;  /* 0x00000005060085a7 */ /* 0x000e64000800007f */
[----:B-1----:R-:W-:Y:S05]  /*7ef0*/  @!P0 BRA `(.L_x_141) ;  /* 0xfffffffc00f08947 */ /* 0x002fea000383ffff */
[----:B------:R-:W-:Y:S05]  /*7f00*/  BRA `(.L_x_173) ;  /* 0xfffffff400307947 */ /* 0x000fea000383ffff */
.L_x_142:
[----:B0-----:R0:W1:Y:S02]  /*7f10*/  SYNCS.PHASECHK.TRANS64.TRYWAIT P0, [R9+URZ], R4 ;  /* 0x00000004090075a7 */ /* 0x001064000800017f */
[----:B-1----:R-:W-:Y:S05]  /*7f20*/  @!P0 NANOSLEEP.SYNCS 0x989680 ;  /* 0x009896800000895d */ /* 0x002fea0003900000 */
[----:B------:R-:W1:Y:S02]  /*7f30*/  @!P0 SYNCS.PHASECHK.TRANS64 P0, [R9+URZ], R4 ;  /* 0x00000004090085a7 */ /* 0x000e64000800007f */
[----:B-1----:R-:W-:Y:S05]  /*7f40*/  @!P0 BRA `(.L_x_142) ;  /* 0xfffffffc00f08947 */ /* 0x002fea000383ffff */
[----:B------:R-:W-:Y:S05]  /*7f50*/  BRA `(.L_x_174) ;  /* 0xfffffff400407947 */ /* 0x000fea000383ffff */
.L_x_143:
[----:B0-----:R0:W1:Y:S02]  /*7f60*/  SYNCS.PHASECHK.TRANS64.TRYWAIT P0, [R6+URZ], R5 ;  /* 0x00000005060075a7 */ /* 0x001064000800017f */
[----:B-1----:R-:W-:Y:S05]  /*7f70*/  @!P0 NANOSLEEP.SYNCS 0x989680 ;  /* 0x009896800000895d */ /* 0x002fea0003900000 */
[----:B------:R-:W1:Y:S02]  /*7f80*/  @!P0 SYNCS.PHASECHK.TRANS64 P0, [R6+URZ], R5 ;  /* 0x00000005060085a7 */ /* 0x000e64000800007f */
[----:B-1----:R-:W-:Y:S05]  /*7f90*/  @!P0 BRA `(.L_x_143) ;  /* 0xfffffffc00f08947 */ /* 0x002fea000383ffff */
[----:B------:R-:W-:Y:S05]  /*7fa0*/  BRA `(.L_x_175) ;  /* 0xfffffff400507947 */ /* 0x000fea000383ffff */
.L_x_144:
[----:B0-----:R0:W1:Y:S02]  /*7fb0*/  SYNCS.PHASECHK.TRANS64.TRYWAIT P0, [R9+URZ], R4 ;  /* 0x00000004090075a7 */ /* 0x001064000800017f */
[----:B-1----:R-:W-:Y:S05]  /*7fc0*/  @!P0 NANOSLEEP.SYNCS 0x989680 ;  /* 0x009896800000895d */ /* 0x002fea0003900000 */
[----:B------:R-:W1:Y:S02]  /*7fd0*/  @!P0 SYNCS.PHASECHK.TRANS64 P0, [R9+URZ], R4 ;  /* 0x00000004090085a7 */ /* 0x000e64000800007f */
[----:B-1----:R-:W-:Y:S05]  /*7fe0*/  @!P0 BRA `(.L_x_144) ;  /* 0xfffffffc00f08947 */ /* 0x002fea000383ffff */
[----:B------:R-:W-:Y:S05]  /*7ff0*/  BRA `(.L_x_176) ;  /* 0xfffffff400607947 */ /* 0x000fea000383ffff */
.L_x_145:
[----:B0-----:R0:W1:Y:S02]  /*8000*/  SYNCS.PHASECHK.TRANS64.TRYWAIT P0, [R8+URZ], R5 ;  /* 0x00000005080075a7 */ /* 0x001064000800017f */
[----:B-1----:R-:W-:Y:S05]  /*8010*/  @!P0 NANOSLEEP.SYNCS 0x989680 ;  /* 0x009896800000895d */ /* 0x002fea0003900000 */
[----:B------:R-:W1:Y:S02]  /*8020*/  @!P0 SYNCS.PHASECHK.TRANS64 P0, [R8+URZ], R5 ;  /* 0x00000005080085a7 */ /* 0x000e64000800007f */
[----:B-1----:R-:W-:Y:S05]  /*8030*/  @!P0 BRA `(.L_x_145) ;  /* 0xfffffffc00f08947 */ /* 0x002fea000383ffff */
[----:B------:R-:W-:Y:S05]  /*8040*/  BRA `(.L_x_177) ;  /* 0xfffffff400707947 */ /* 0x000fea000383ffff */
.L_x_146:
[----:B-1----:R1:W2:Y:S02]  /*8050*/  SYNCS.PHASECHK.TRANS64.TRYWAIT P0, [R11+URZ], R6 ;  /* 0x000000060b0075a7 */ /* 0x0022a4000800017f */
[----:B--2---:R-:W-:Y:S05]  /*8060*/  @!P0 NANOSLEEP.SYNCS 0x989680 ;  /* 0x009896800000895d */ /* 0x004fea0003900000 */
[----:B------:R-:W2:Y:S02]  /*8070*/  @!P0 SYNCS.PHASECHK.TRANS64 P0, [R11+URZ], R6 ;  /* 0x000000060b0085a7 */ /* 0x000ea4000800007f */
[----:B--2---:R-:W-:Y:S05]  /*8080*/  @!P0 BRA `(.L_x_146) ;  /* 0xfffffffc00f08947 */ /* 0x004fea000383ffff */
[----:B------:R-:W-:Y:S05]  /*8090*/  BRA `(.L_x_178) ;  /* 0xfffffff400787947 */ /* 0x000fea000383ffff */
.L_x_179:
[----:B------:R-:W-:-:S00]  /*80a0*/  BRA `(.L_x_179) ;  /* 0xfffffffc00fc7947 */ /* 0x000fc0000383ffff */
[----:B------:R-:W-:-:S00]  /*80b0*/  NOP ;  /* 0x0000000000007918 */ /* 0x000fc00000000000 */
        /* <DEDUP_REMOVED lines=12> */
.L_x_180:


//--------------------- .nv.shared._ZN7cutlass13device_kernelINS_4gemm6kernel13GemmUniversalIN4cute5tupleIJiiiiEEENS1_10collective13CollectiveMmaINS1_37MainloopSm90TmaGmmaWarpSpecializedFP8ILi25ENS5_IJNS4_1CILi1EEESB_SB_EEENS1_35KernelTmaWarpSpecializedCooperativeEEENS5_IJNSA_ILi256EEENSA_ILi32EEESG_EEENS_12float_e4m3_tENS5_IJlSB_lEEESI_SJ_NS4_8TiledMMAINS4_8MMA_AtomIJNS4_4SM904GMMA30MMA_64x32x32_F32E4M3E4M3_SS_TNILNSN_7ScaleInE1ELSP_1EEEEEENS4_6LayoutINS5_IJNSA_ILi2EEESB_SB_EEENS5_IJSB_NSA_ILi0EEESV_EEEEENS5_IJNS4_10UnderscoreESY_SY_EEEEENS4_13SM90_TMA_LOADENS4_14ComposedLayoutINS4_7SwizzleILi1ELi4ELi3EEENS4_18smem_ptr_flag_bitsILi8EEENSS_INS5_IJNSA_ILi8EEESG_EEENS5_IJSG_SB_EEEEEEEvNS4_8identityES11_S1B_vS1C_EENS_8epilogue10collective6detail29Sm90TmaWarpSpecializedAdapterINS1F_15DefaultEpilogueISI_SJ_SJ_NS1E_6thread17LinearCombinationISI_Li1EffLNS1J_9ScaleType4KindE0ELNS_15FloatRoundStyleE2ESI_EENS1_15EpilogueDefaultEEEEEvvEEEEvNT_6ParamsE --------------------------
	.section	.nv.shared._ZN7cutlass13device_kernelINS_4gemm6kernel13GemmUniversalIN4cute5tupleIJiiiiEEENS1_10collective13CollectiveMmaINS1_37MainloopSm90TmaGmmaWarpSpecializedFP8ILi25ENS5_IJNS4_1CILi1EEESB_SB_EEENS1_35KernelTmaWarpSpecializedCooperativeEEENS5_IJNSA_ILi256EEENSA_ILi32EEESG_EEENS_12float_e4m3_tENS5_IJlSB_lEEESI_SJ_NS4_8TiledMMAINS4_8MMA_AtomIJNS4_4SM904GMMA30MMA_64x32x32_F32E4M3E4M3_SS_TNILNSN_7ScaleInE1ELSP_1EEEEEENS4_6LayoutINS5_IJNSA_ILi2EEESB_SB_EEENS5_IJSB_NSA_ILi0EEESV_EEEEENS5_IJNS4_10UnderscoreESY_SY_EEEEENS4_13SM90_TMA_LOADENS4_14ComposedLayoutINS4_7SwizzleILi1ELi4ELi3EEENS4_18smem_ptr_flag_bitsILi8EEENSS_INS5_IJNSA_ILi8EEESG_EEENS5_IJSG_SB_EEEEEEEvNS4_8identityES11_S1B_vS1C_EENS_8epilogue10collective6detail29Sm90TmaWarpSpecializedAdapterINS1F_15DefaultEpilogueISI_SJ_SJ_NS1E_6thread17LinearCombinationISI_Li1EffLNS1J_9ScaleType4KindE0ELNS_15FloatRoundStyleE2ESI_EENS1_15EpilogueDefaultEEEEEvvEEEEvNT_6ParamsE,"aw",@nobits
	.sectionflags	@""
	.align	16
	.zero		1024


//--------------------- .nv.shared.reserved.0     --------------------------
	.section	.nv.shared.reserved.0,"aw",@nobits
	.weak		__nv_reservedSMEM_offset_0_alias
	.size		__nv_reservedSMEM_offset_0_alias, 0, 0
	.other		__nv_reservedSMEM_offset_0_alias,@"STO_CUDA_RESERVED_SHARED STV_DEFAULT"
__nv_reservedSMEM_offset_0_alias:
	.zero		0


//--------------------- .nv.global                --------------------------
	.section	.nv.global,"aw",@nobits
.nv.global:
	.type		_ZN39_INTERNAL_b720e2ae_4_k_cu_9f48385b_37114cute1_E,@object
	.size		_ZN39_INTERNAL_b720e2ae_4_k_cu_9f48385b_37114cute1_E,(_ZN39_INTERNAL_b720e2ae_4_k_cu_9f48385b_37114cuda3std3__45__cpo6cbeginE - _ZN39_INTERNAL_b720e2ae_4_k_cu_9f48385b_37114cute1_E)
_ZN39_INTERNAL_b720e2ae_4_k_cu_9f48385b_37114cute1_E:
	.zero		1
	.type		_ZN39_INTERNAL_b720e2ae_4_k_cu_9f48385b_37114cuda3std3__45__cpo6cbeginE,@object
	.size		_ZN39_INTERNAL_b720e2ae_4_k_cu_9f48385b_37114cuda3std3__45__cpo6cbeginE,(_ZN39_INTERNAL_b720e2ae_4_k_cu_9f48385b_37114cuda3std3__48in_placeE - _ZN39_INTERNAL_b720e2ae_4_k_cu_9f48385b_37114cuda3std3__45__cpo6cbeginE)
_ZN39_INTERNAL_b720e2ae_4_k_cu_9f48385b_37114cuda3std3__45__cpo6cbeginE:
	.zero		1
	.type		_ZN39_INTERNAL_b720e2ae_4_k_cu_9f48385b_37114cuda3std3__48in_placeE,@object
	.size		_ZN39_INTERNAL_b720e2ae_4_k_cu_9f48385b_37114cuda3std3__48in_placeE,(_ZN39_INTERNAL_b720e2ae_4_k_cu_9f48385b_37114cuda3std6ranges3__45__cpo9iter_moveE - _ZN39_INTERNAL_b720e2ae_4_k_cu_9f48385b_37114cuda3std3__48in_placeE)
_ZN39_INTERNAL_b720e2ae_4_k_cu_9f48385b_37114cuda3std3__48in_placeE:
	.zero		1
	.type		_ZN39_INTERNAL_b720e2ae_4_k_cu_9f48385b_37114cuda3std6ranges3__45__cpo9iter_moveE,@object
	.size		_ZN39_INTERNAL_b720e2ae_4_k_cu_9f48385b_37114cuda3std6ranges3__45__cpo9iter_moveE,(_ZN39_INTERNAL_b720e2ae_4_k_cu_9f48385b_37114cuda3std3__45__cpo5beginE - _ZN39_INTERNAL_b720e2ae_4_k_cu_9f48385b_37114cuda3std6ranges3__45__cpo9iter_moveE)
_ZN39_INTERNAL_b720e2ae_4_k_cu_9f48385b_37114cuda3std6ranges3__45__cpo9iter_moveE:
	.zero		1
	.type		_ZN39_INTERNAL_b720e2ae_4_k_cu_9f48385b_37114cuda3std3__45__cpo5beginE,@object
	.size		_ZN39_INTERNAL_b720e2ae_4_k_cu_9f48385b_37114cuda3std3__45__cpo5beginE,(_ZN39_INTERNAL_b720e2ae_4_k_cu_9f48385b_37114cuda3std3__441_GLOBAL__N__b720e2ae_4_k_cu_9f48385b_37116ignoreE - _ZN39_INTERNAL_b720e2ae_4_k_cu_9f48385b_37114cuda3std3__45__cpo5beginE)
_ZN39_INTERNAL_b720e2ae_4_k_cu_9f48385b_37114cuda3std3__45__cpo5beginE:
	.zero		1
	.type		_ZN39_INTERNAL_b720e2ae_4_k_cu_9f48385b_37114cuda3std3__441_GLOBAL__N__b720e2ae_4_k_cu_9f48385b_37116ignoreE,@object
	.size		_ZN39_INTERNAL_b720e2ae_4_k_cu_9f48385b_37114cuda3std3__441_GLOBAL__N__b720e2ae_4_k_cu_9f48385b_37116ignoreE,(_ZN39_INTERNAL_b720e2ae_4_k_cu_9f48385b_37114cute7productE - _ZN39_INTERNAL_b720e2ae_4_k_cu_9f48385b_37114cuda3std3__441_GLOBAL__N__b720e2ae_4_k_cu_9f48385b_37116ignoreE)
_ZN39_INTERNAL_b720e2ae_4_k_cu_9f48385b_37114cuda3std3__441_GLOBAL__N__b720e2ae_4_k_cu_9f48385b_37116ignoreE:
	.zero		1
	.type		_ZN39_INTERNAL_b720e2ae_4_k_cu_9f48385b_37114cute7productE,@object
	.size		_ZN39_INTERNAL_b720e2ae_4_k_cu_9f48385b_37114cute7productE,(_ZN39_INTERNAL_b720e2ae_4_k_cu_9f48385b_37114cuda3std3__45__cpo3endE - _ZN39_INTERNAL_b720e2ae_4_k_cu_9f48385b_37114cute7productE)
_ZN39_INTERNAL_b720e2ae_4_k_cu_9f48385b_37114cute7productE:
	.zero		1
	.type		_ZN39_INTERNAL_b720e2ae_4_k_cu_9f48385b_37114cuda3std3__45__cpo3endE,@object
	.size		_ZN39_INTERNAL_b720e2ae_4_k_cu_9f48385b_37114cuda3std3__45__cpo3endE,(_ZN39_INTERNAL_b720e2ae_4_k_cu_9f48385b_37114cuda3std3__419piecewise_constructE - _ZN39_INTERNAL_b720e2ae_4_k_cu_9f48385b_37114cuda3std3__45__cpo3endE)
_ZN39_INTERNAL_b720e2ae_4_k_cu_9f48385b_37114cuda3std3__45__cpo3endE:
	.zero		1
	.type		_ZN39_INTERNAL_b720e2ae_4_k_cu_9f48385b_37114cuda3std3__419piecewise_constructE,@object
	.size		_ZN39_INTERNAL_b720e2ae_4_k_cu_9f48385b_37114cuda3std3__419piecewise_constructE,(_ZN39_INTERNAL_b720e2ae_4_k_cu_9f48385b_37114cuda3std3__45__cpo4cendE - _ZN39_INTERNAL_b720e2ae_4_k_cu_9f48385b_37114cuda3std3__419piecewise_constructE)
_ZN39_INTERNAL_b720e2ae_4_k_cu_9f48385b_37114cuda3std3__419piecewise_constructE:
	.zero		1
	.type		_ZN39_INTERNAL_b720e2ae_4_k_cu_9f48385b_37114cuda3std3__45__cpo4cendE,@object
	.size		_ZN39_INTERNAL_b720e2ae_4_k_cu_9f48385b_37114cuda3std3__45__cpo4cendE,(_ZN39_INTERNAL_b720e2ae_4_k_cu_9f48385b_37114cuda3std6ranges3__45__cpo4swapE - _ZN39_INTERNAL_b720e2ae_4_k_cu_9f48385b_37114cuda3std3__45__cpo4cendE)
_ZN39_INTERNAL_b720e2ae_4_k_cu_9f48385b_37114cuda3std3__45__cpo4cendE:
	.zero		1
	.type		_ZN39_INTERNAL_b720e2ae_4_k_cu_9f48385b_37114cuda3std6ranges3__45__cpo4swapE,@object
	.size		_ZN39_INTERNAL_b720e2ae_4_k_cu_9f48385b_37114cuda3std6ranges3__45__cpo4swapE,(.L_7 - _ZN39_INTERNAL_b720e2ae_4_k_cu_9f48385b_37114cuda3std6ranges3__45__cpo4swapE)
_ZN39_INTERNAL_b720e2ae_4_k_cu_9f48385b_37114cuda3std6ranges3__45__cpo4swapE:
	.zero		1
.L_7:


//--------------------- .nv.constant0._ZN7cutlass13device_kernelINS_4gemm6kernel13GemmUniversalIN4cute5tupleIJiiiiEEENS1_10collective13CollectiveMmaINS1_37MainloopSm90TmaGmmaWarpSpecializedFP8ILi25ENS5_IJNS4_1CILi1EEESB_SB_EEENS1_35KernelTmaWarpSpecializedCooperativeEEENS5_IJNSA_ILi256EEENSA_ILi32EEESG_EEENS_12float_e4m3_tENS5_IJlSB_lEEESI_SJ_NS4_8TiledMMAINS4_8MMA_AtomIJNS4_4SM904GMMA30MMA_64x32x32_F32E4M3E4M3_SS_TNILNSN_7ScaleInE1ELSP_1EEEEEENS4_6LayoutINS5_IJNSA_ILi2EEESB_SB_EEENS5_IJSB_NSA_ILi0EEESV_EEEEENS5_IJNS4_10UnderscoreESY_SY_EEEEENS4_13SM90_TMA_LOADENS4_14ComposedLayoutINS4_7SwizzleILi1ELi4ELi3EEENS4_18smem_ptr_flag_bitsILi8EEENSS_INS5_IJNSA_ILi8EEESG_EEENS5_IJSG_SB_EEEEEEEvNS4_8identityES11_S1B_vS1C_EENS_8epilogue10collective6detail29Sm90TmaWarpSpecializedAdapterINS1F_15DefaultEpilogueISI_SJ_SJ_NS1E_6thread17LinearCombinationISI_Li1EffLNS1J_9ScaleType4KindE0ELNS_15FloatRoundStyleE2ESI_EENS1_15EpilogueDefaultEEEEEvvEEEEvNT_6ParamsE --------------------------
	.section	.nv.constant0._ZN7cutlass13device_kernelINS_4gemm6kernel13GemmUniversalIN4cute5tupleIJiiiiEEENS1_10collective13CollectiveMmaINS1_37MainloopSm90TmaGmmaWarpSpecializedFP8ILi25ENS5_IJNS4_1CILi1EEESB_SB_EEENS1_35KernelTmaWarpSpecializedCooperativeEEENS5_IJNSA_ILi256EEENSA_ILi32EEESG_EEENS_12float_e4m3_tENS5_IJlSB_lEEESI_SJ_NS4_8TiledMMAINS4_8MMA_AtomIJNS4_4SM904GMMA30MMA_64x32x32_F32E4M3E4M3_SS_TNILNSN_7ScaleInE1ELSP_1EEEEEENS4_6LayoutINS5_IJNSA_ILi2EEESB_SB_EEENS5_IJSB_NSA_ILi0EEESV_EEEEENS5_IJNS4_10UnderscoreESY_SY_EEEEENS4_13SM90_TMA_LOADENS4_14ComposedLayoutINS4_7SwizzleILi1ELi4ELi3EEENS4_18smem_ptr_flag_bitsILi8EEENSS_INS5_IJNSA_ILi8EEESG_EEENS5_IJSG_SB_EEEEEEEvNS4_8identityES11_S1B_vS1C_EENS_8epilogue10collective6detail29Sm90TmaWarpSpecializedAdapterINS1F_15DefaultEpilogueISI_SJ_SJ_NS1E_6thread17LinearCombinationISI_Li1EffLNS1J_9ScaleType4KindE0ELNS_15FloatRoundStyleE2ESI_EENS1_15EpilogueDefaultEEEEEvvEEEEvNT_6ParamsE,"a",@progbits
	.sectionflags	@""
	.align	4
.nv.constant0._ZN7cutlass13device_kernelINS_4gemm6kernel13GemmUniversalIN4cute5tupleIJiiiiEEENS1_10collective13CollectiveMmaINS1_37MainloopSm90TmaGmmaWarpSpecializedFP8ILi25ENS5_IJNS4_1CILi1EEESB_SB_EEENS1_35KernelTmaWarpSpecializedCooperativeEEENS5_IJNSA_ILi256EEENSA_ILi32EEESG_EEENS_12float_e4m3_tENS5_IJlSB_lEEESI_SJ_NS4_8TiledMMAINS4_8MMA_AtomIJNS4_4SM904GMMA30MMA_64x32x32_F32E4M3E4M3_SS_TNILNSN_7ScaleInE1ELSP_1EEEEEENS4_6LayoutINS5_IJNSA_ILi2EEESB_SB_EEENS5_IJSB_NSA_ILi0EEESV_EEEEENS5_IJNS4_10UnderscoreESY_SY_EEEEENS4_13SM90_TMA_LOADENS4_14ComposedLayoutINS4_7SwizzleILi1ELi4ELi3EEENS4_18smem_ptr_flag_bitsILi8EEENSS_INS5_IJNSA_ILi8EEESG_EEENS5_IJSG_SB_EEEEEEEvNS4_8identityES11_S1B_vS1C_EENS_8epilogue10collective6detail29Sm90TmaWarpSpecializedAdapterINS1F_15DefaultEpilogueISI_SJ_SJ_NS1E_6thread17LinearCombinationISI_Li1EffLNS1J_9ScaleType4KindE0ELNS_15FloatRoundStyleE2ESI_EENS1_15EpilogueDefaultEEEEEvvEEEEvNT_6ParamsE:
	.zero		1664


//--------------------- SYMBOLS --------------------------

	.type		.nv.reservedSmem.offset0,@object
	.size		.nv.reservedSmem.offset0,0x4
